	.target	sm_90a

	.elftype	@"ET_EXEC"


//--------------------- .note.nv.tkinfo           --------------------------
	.section	.note.nv.tkinfo,"",@"SHT_NOTE"
	.sectionflags	@"SHF_NOTE_NV_TKINFO"
	.tkinfo
        /*0018*/ 	.word	0x00000002
        /*0030*/ 	.string	""
        /*0030*/ 	.string	"ptxas"
        /*0030*/ 	.string	"Cuda compilation tools, release 13.0, V13.0.88"
        /*0030*/ 	.string	"Build cuda_13.0.r13.0/compiler.36424714_0"
        /*0030*/ 	.string	"-arch sm_90a -m 64 "



//--------------------- .note.nv.cuinfo           --------------------------
	.section	.note.nv.cuinfo,"",@"SHT_NOTE"
	.sectionflags	@"SHF_NOTE_NV_CUINFO"
        /*0018*/ 	.short	0x0002
        /*001a*/ 	.short	0x005a
        /*001c*/ 	.short	0x0082
	.zero		2


//--------------------- .nv.info                  --------------------------
	.section	.nv.info,"",@"SHT_CUDA_INFO"
	.align	4


	//----- nvinfo : EIATTR_REGCOUNT
	.align		4
        /*0000*/ 	.byte	0x04, 0x2f
        /*0002*/ 	.short	(.L_15 - .L_14)
	.align		4
.L_14:
        /*0004*/ 	.word	index@(_ZN7cutlass13device_kernelINS_4gemm6kernel13GemmUniversalIN4cute5tupleIJiiiiEEENS1_10collective13CollectiveMmaINS1_34MainloopSm90TmaGmmaWarpSpecializedILi2ENS5_IJNS4_1CILi1EEENSA_ILi8EEESB_EEENS1_35KernelTmaWarpSpecializedCooperativeEEENS5_IJNSA_ILi128EEESG_NSA_ILi64EEEEEENS_6half_tENS5_IJSB_llEEESJ_NS5_IJlSB_lEEENS4_8TiledMMAINS4_8MMA_AtomIJNS4_4SM904GMMA26MMA_64x128x16_F32F16F16_SSILNSP_5MajorE1ELSR_0ELNSP_7ScaleInE1ELSS_1EEEEEENS4_6LayoutINS5_IJNSA_ILi2EEESB_SB_EEENS5_IJSB_NSA_ILi0EEESY_EEEEENS5_IJNS4_10UnderscoreES11_S11_EEEEENS4_23SM90_TMA_LOAD_MULTICASTENS4_14ComposedLayoutINS4_7SwizzleILi3ELi4ELi3EEENS4_18smem_ptr_flag_bitsILi16EEENSV_INS5_IJSH_SC_EEENS5_IJSB_SH_EEEEEEEvNS4_8identityENS4_13SM90_TMA_LOADENS15_IS17_S19_NSV_INS5_IJSC_SH_EEENS5_IJSH_SB_EEEEEEEvS1E_EENS_8epilogue10collective6detail29Sm90TmaWarpSpecializedAdapterINS1M_15DefaultEpilogueISJ_SL_SL_NS1L_6thread17LinearCombinationISJ_Li1EffLNS1Q_9ScaleType4KindE0ELNS_15FloatRoundStyleE2ESJ_EENS1_15EpilogueDefaultEEEEEvvEEEEvNT_6ParamsE)
        /*0008*/ 	.word	0x000000a8


	//----- nvinfo : EIATTR_FRAME_SIZE
	.align		4
.L_15:
        /*000c*/ 	.byte	0x04, 0x11
        /*000e*/ 	.short	(.L_17 - .L_16)
	.align		4
.L_16:
        /*0010*/ 	.word	index@(_ZN7cutlass13device_kernelINS_4gemm6kernel13GemmUniversalIN4cute5tupleIJiiiiEEENS1_10collective13CollectiveMmaINS1_34MainloopSm90TmaGmmaWarpSpecializedILi2ENS5_IJNS4_1CILi1EEENSA_ILi8EEESB_EEENS1_35KernelTmaWarpSpecializedCooperativeEEENS5_IJNSA_ILi128EEESG_NSA_ILi64EEEEEENS_6half_tENS5_IJSB_llEEESJ_NS5_IJlSB_lEEENS4_8TiledMMAINS4_8MMA_AtomIJNS4_4SM904GMMA26MMA_64x128x16_F32F16F16_SSILNSP_5MajorE1ELSR_0ELNSP_7ScaleInE1ELSS_1EEEEEENS4_6LayoutINS5_IJNSA_ILi2EEESB_SB_EEENS5_IJSB_NSA_ILi0EEESY_EEEEENS5_IJNS4_10UnderscoreES11_S11_EEEEENS4_23SM90_TMA_LOAD_MULTICASTENS4_14ComposedLayoutINS4_7SwizzleILi3ELi4ELi3EEENS4_18smem_ptr_flag_bitsILi16EEENSV_INS5_IJSH_SC_EEENS5_IJSB_SH_EEEEEEEvNS4_8identityENS4_13SM90_TMA_LOADENS15_IS17_S19_NSV_INS5_IJSC_SH_EEENS5_IJSH_SB_EEEEEEEvS1E_EENS_8epilogue10collective6detail29Sm90TmaWarpSpecializedAdapterINS1M_15DefaultEpilogueISJ_SL_SL_NS1L_6thread17LinearCombinationISJ_Li1EffLNS1Q_9ScaleType4KindE0ELNS_15FloatRoundStyleE2ESJ_EENS1_15EpilogueDefaultEEEEEvvEEEEvNT_6ParamsE)
        /*0014*/ 	.word	0x00000000


	//----- nvinfo : EIATTR_MIN_STACK_SIZE
	.align		4
.L_17:
        /*0018*/ 	.byte	0x04, 0x12
        /*001a*/ 	.short	(.L_19 - .L_18)
	.align		4
.L_18:
        /*001c*/ 	.word	index@(_ZN7cutlass13device_kernelINS_4gemm6kernel13GemmUniversalIN4cute5tupleIJiiiiEEENS1_10collective13CollectiveMmaINS1_34MainloopSm90TmaGmmaWarpSpecializedILi2ENS5_IJNS4_1CILi1EEENSA_ILi8EEESB_EEENS1_35KernelTmaWarpSpecializedCooperativeEEENS5_IJNSA_ILi128EEESG_NSA_ILi64EEEEEENS_6half_tENS5_IJSB_llEEESJ_NS5_IJlSB_lEEENS4_8TiledMMAINS4_8MMA_AtomIJNS4_4SM904GMMA26MMA_64x128x16_F32F16F16_SSILNSP_5MajorE1ELSR_0ELNSP_7ScaleInE1ELSS_1EEEEEENS4_6LayoutINS5_IJNSA_ILi2EEESB_SB_EEENS5_IJSB_NSA_ILi0EEESY_EEEEENS5_IJNS4_10UnderscoreES11_S11_EEEEENS4_23SM90_TMA_LOAD_MULTICASTENS4_14ComposedLayoutINS4_7SwizzleILi3ELi4ELi3EEENS4_18smem_ptr_flag_bitsILi16EEENSV_INS5_IJSH_SC_EEENS5_IJSB_SH_EEEEEEEvNS4_8identityENS4_13SM90_TMA_LOADENS15_IS17_S19_NSV_INS5_IJSC_SH_EEENS5_IJSH_SB_EEEEEEEvS1E_EENS_8epilogue10collective6detail29Sm90TmaWarpSpecializedAdapterINS1M_15DefaultEpilogueISJ_SL_SL_NS1L_6thread17LinearCombinationISJ_Li1EffLNS1Q_9ScaleType4KindE0ELNS_15FloatRoundStyleE2ESJ_EENS1_15EpilogueDefaultEEEEEvvEEEEvNT_6ParamsE)
        /*0020*/ 	.word	0x00000000
.L_19:


//--------------------- .nv.compat                --------------------------
	.section	.nv.compat,"",@"SHT_CUDA_COMPAT_INFO"
	.align	4
        /*0000*/ 	.byte	0x02, 0x09, 0x01, 0x00, 0x02, 0x02, 0x04, 0x00, 0x02, 0x05, 0x05, 0x00, 0x03, 0x07, 0x01, 0x01
        /*0010*/ 	.byte	0x02, 0x03, 0x01, 0x00, 0x02, 0x06, 0x01, 0x00, 0x04, 0x0b, 0x08, 0x00, 0x00, 0x00, 0x00, 0x00
        /*0020*/ 	.byte	0x00, 0x00, 0x00, 0x00


//--------------------- .nv.info._ZN7cutlass13device_kernelINS_4gemm6kernel13GemmUniversalIN4cute5tupleIJiiiiEEENS1_10collective13CollectiveMmaINS1_34MainloopSm90TmaGmmaWarpSpecializedILi2ENS5_IJNS4_1CILi1EEENSA_ILi8EEESB_EEENS1_35KernelTmaWarpSpecializedCooperativeEEENS5_IJNSA_ILi128EEESG_NSA_ILi64EEEEEENS_6half_tENS5_IJSB_llEEESJ_NS5_IJlSB_lEEENS4_8TiledMMAINS4_8MMA_AtomIJNS4_4SM904GMMA26MMA_64x128x16_F32F16F16_SSILNSP_5MajorE1ELSR_0ELNSP_7ScaleInE1ELSS_1EEEEEENS4_6LayoutINS5_IJNSA_ILi2EEESB_SB_EEENS5_IJSB_NSA_ILi0EEESY_EEEEENS5_IJNS4_10UnderscoreES11_S11_EEEEENS4_23SM90_TMA_LOAD_MULTICASTENS4_14ComposedLayoutINS4_7SwizzleILi3ELi4ELi3EEENS4_18smem_ptr_flag_bitsILi16EEENSV_INS5_IJSH_SC_EEENS5_IJSB_SH_EEEEEEEvNS4_8identityENS4_13SM90_TMA_LOADENS15_IS17_S19_NSV_INS5_IJSC_SH_EEENS5_IJSH_SB_EEEEEEEvS1E_EENS_8epilogue10collective6detail29Sm90TmaWarpSpecializedAdapterINS1M_15DefaultEpilogueISJ_SL_SL_NS1L_6thread17LinearCombinationISJ_Li1EffLNS1Q_9ScaleType4KindE0ELNS_15FloatRoundStyleE2ESJ_EENS1_15EpilogueDefaultEEEEEvvEEEEvNT_6ParamsE --------------------------
	.section	.nv.info._ZN7cutlass13device_kernelINS_4gemm6kernel13GemmUniversalIN4cute5tupleIJiiiiEEENS1_10collective13CollectiveMmaINS1_34MainloopSm90TmaGmmaWarpSpecializedILi2ENS5_IJNS4_1CILi1EEENSA_ILi8EEESB_EEENS1_35KernelTmaWarpSpecializedCooperativeEEENS5_IJNSA_ILi128EEESG_NSA_ILi64EEEEEENS_6half_tENS5_IJSB_llEEESJ_NS5_IJlSB_lEEENS4_8TiledMMAINS4_8MMA_AtomIJNS4_4SM904GMMA26MMA_64x128x16_F32F16F16_SSILNSP_5MajorE1ELSR_0ELNSP_7ScaleInE1ELSS_1EEEEEENS4_6LayoutINS5_IJNSA_ILi2EEESB_SB_EEENS5_IJSB_NSA_ILi0EEESY_EEEEENS5_IJNS4_10UnderscoreES11_S11_EEEEENS4_23SM90_TMA_LOAD_MULTICASTENS4_14ComposedLayoutINS4_7SwizzleILi3ELi4ELi3EEENS4_18smem_ptr_flag_bitsILi16EEENSV_INS5_IJSH_SC_EEENS5_IJSB_SH_EEEEEEEvNS4_8identityENS4_13SM90_TMA_LOADENS15_IS17_S19_NSV_INS5_IJSC_SH_EEENS5_IJSH_SB_EEEEEEEvS1E_EENS_8epilogue10collective6detail29Sm90TmaWarpSpecializedAdapterINS1M_15DefaultEpilogueISJ_SL_SL_NS1L_6thread17LinearCombinationISJ_Li1EffLNS1Q_9ScaleType4KindE0ELNS_15FloatRoundStyleE2ESJ_EENS1_15EpilogueDefaultEEEEEvvEEEEvNT_6ParamsE,"",@"SHT_CUDA_INFO"
	.sectionflags	@""
	.align	4


	//----- nvinfo : EIATTR_CUDA_API_VERSION
	.align		4
        /*0000*/ 	.byte	0x04, 0x37
        /*0002*/ 	.short	(.L_21 - .L_20)
.L_20:
        /*0004*/ 	.word	0x00000082


	//----- nvinfo : EIATTR_KPARAM_INFO
	.align		4
.L_21:
        /*0008*/ 	.byte	0x04, 0x17
        /*000a*/ 	.short	(.L_23 - .L_22)
.L_22:
        /*000c*/ 	.word	0x00000000
        /*0010*/ 	.short	0x0000
        /*0012*/ 	.short	0x0070
        /*0014*/ 	.byte	0x00, 0xf0, 0x01, 0x10


	//----- nvinfo : EIATTR_SPARSE_MMA_MASK
	.align		4
.L_23:
        /*0018*/ 	.byte	0x03, 0x50
        /*001a*/ 	.short	0x0000


	//----- nvinfo : EIATTR_MAXREG_COUNT
	.align		4
        /*001c*/ 	.byte	0x03, 0x1b
        /*001e*/ 	.short	0x00a8


	//----- nvinfo : EIATTR_NUM_BARRIERS
	.align		4
        /*0020*/ 	.byte	0x02, 0x4c
        /*0022*/ 	.byte	0x01
	.zero		1


	//----- nvinfo : EIATTR_EXTERNS
	.align		4
        /*0024*/ 	.byte	0x04, 0x0f
        /*0026*/ 	.short	(.L_25 - .L_24)


	//   ....[0]....
	.align		4
.L_24:
        /*0028*/ 	.word	index@(__assertfail)


	//----- nvinfo : EIATTR_MERCURY_ISA_VERSION
	.align		4
.L_25:
        /*002c*/ 	.byte	0x03, 0x5f
        /*002e*/ 	.short	0x0101


	//----- nvinfo : EIATTR_INT_WARP_WIDE_INSTR_OFFSETS
	.align		4
        /*0030*/ 	.byte	0x04, 0x31
        /*0032*/ 	.short	(.L_27 - .L_26)


	//   ....[0]....
.L_26:
        /*0034*/ 	.word	0x00000430


	//   ....[1]....
        /*0038*/ 	.word	0x00000450


	//   ....[2]....
        /*003c*/ 	.word	0x00000600


	//   ....[3]....
        /*0040*/ 	.word	0x00001e40


	//----- nvinfo : EIATTR_COOP_GROUP_MASK_REGIDS
	.align		4
.L_27:
        /*0044*/ 	.byte	0x04, 0x29
        /*0046*/ 	.short	(.L_29 - .L_28)


	//   ....[0]....
.L_28:
        /*0048*/ 	.word	0xffffffff


	//   ....[1]....
        /*004c*/ 	.word	0xffffffff


	//   ....[2]....
        /*0050*/ 	.word	0xffffffff


	//   ....[3]....
        /*0054*/ 	.word	0xffffffff


	//   ....[4]....
        /*0058*/ 	.word	0xffffffff


	//   ....[5]....
        /*005c*/ 	.word	0xffffffff


	//----- nvinfo : EIATTR_COOP_GROUP_INSTR_OFFSETS
	.align		4
.L_29:
        /*0060*/ 	.byte	0x04, 0x28
        /*0062*/ 	.short	(.L_31 - .L_30)


	//   ....[0]....
.L_30:
        /*0064*/ 	.word	0x00000060


	//   ....[1]....
        /*0068*/ 	.word	0x00000070


	//   ....[2]....
        /*006c*/ 	.word	0x00000130


	//   ....[3]....
        /*0070*/ 	.word	0x00000280


	//   ....[4]....
        /*0074*/ 	.word	0x00000750


	//   ....[5]....
        /*0078*/ 	.word	0x000013d0


	//----- nvinfo : EIATTR_REG_RECONFIG
	.align		4
.L_31:
        /*007c*/ 	.byte	0x01, 0x54
	.zero		2


	//----- nvinfo : EIATTR_SYSCALL_OFFSETS
	.align		4
        /*0080*/ 	.byte	0x04, 0x46
        /*0082*/ 	.short	(.L_33 - .L_32)


	//   ....[0]....
.L_32:
        /*0084*/ 	.word	0x000015b0


	//----- nvinfo : EIATTR_MBARRIER_INSTR_OFFSETS
	.align		4
.L_33:
        /*0088*/ 	.byte	0x04, 0x39
        /*008a*/ 	.short	(.L_35 - .L_34)


	//   ....[0]....
.L_34:
        /*008c*/ 	.word	0x00000230
        /*0090*/ 	.word	0x000000ff
        /*0094*/ 	.word	0x00000000
        /*0098*/ 	.short	0x0100
        /*009a*/ 	.byte	0x08
	.zero		1


	//   ....[1]....
        /*009c*/ 	.word	0x00000240
        /*00a0*/ 	.word	0x000000ff
        /*00a4*/ 	.word	0x00000010
        /*00a8*/ 	.short	0x0100
        /*00aa*/ 	.byte	0x08
	.zero		1


	//   ....[2]....
        /*00ac*/ 	.word	0x00000250
        /*00b0*/ 	.word	0x000000ff
        /*00b4*/ 	.word	0x00000008
        /*00b8*/ 	.short	0x0100
        /*00ba*/ 	.byte	0x08
	.zero		1


	//   ....[3]....
        /*00bc*/ 	.word	0x00000260
        /*00c0*/ 	.word	0x000000ff
        /*00c4*/ 	.word	0x00000018
        /*00c8*/ 	.short	0x0100
        /*00ca*/ 	.byte	0x08
	.zero		1


	//   ....[4]....
        /*00cc*/ 	.word	0x00000680
        /*00d0*/ 	.word	0x000000ff
        /*00d4*/ 	.word	0x00000030
        /*00d8*/ 	.short	0x0100
        /*00da*/ 	.byte	0x06
	.zero		1


	//   ....[5]....
        /*00dc*/ 	.word	0x00000700
        /*00e0*/ 	.word	0x000000ff
        /*00e4*/ 	.word	0x00000038
        /*00e8*/ 	.short	0x0100
        /*00ea*/ 	.byte	0x06
	.zero		1


	//   ....[6]....
        /*00ec*/ 	.word	0x00001670
        /*00f0*/ 	.word	0x00000003
        /*00f4*/ 	.word	0x00000000
        /*00f8*/ 	.short	0x010a
        /*00fa*/ 	.byte	0x3f
	.zero		1


	//   ....[7]....
        /*00fc*/ 	.word	0x000016d0
        /*0100*/ 	.word	0x00000003
        /*0104*/ 	.word	0x00000000
        /*0108*/ 	.short	0x010a
        /*010a*/ 	.byte	0x3f
	.zero		1


	//   ....[8]....
        /*010c*/ 	.word	0x00001a50
        /*0110*/ 	.word	0x00000005
        /*0114*/ 	.word	0x00000000
        /*0118*/ 	.short	0x010a
        /*011a*/ 	.byte	0x3f
	.zero		1


	//   ....[9]....
        /*011c*/ 	.word	0x00001a90
        /*0120*/ 	.word	0x00000005
        /*0124*/ 	.word	0x00000000
        /*0128*/ 	.short	0x010a
        /*012a*/ 	.byte	0x3f
	.zero		1


	//   ....[10]....
        /*012c*/ 	.word	0x00001cf0
        /*0130*/ 	.word	0x00000004
        /*0134*/ 	.word	0x00000000
        /*0138*/ 	.short	0x0101
        /*013a*/ 	.byte	0x3f
	.zero		1


	//   ....[11]....
        /*013c*/ 	.word	0x00001eb0
        /*0140*/ 	.word	0x00000000
        /*0144*/ 	.word	0x00000000
        /*0148*/ 	.short	0x0101
        /*014a*/ 	.byte	0x3f
	.zero		1


	//   ....[12]....
        /*014c*/ 	.word	0x00006f80
        /*0150*/ 	.word	0x00000014
        /*0154*/ 	.word	0x00000010
        /*0158*/ 	.short	0x010a
        /*015a*/ 	.byte	0x3f
	.zero		1


	//   ....[13]....
        /*015c*/ 	.word	0x000073b0
        /*0160*/ 	.word	0x00000004
        /*0164*/ 	.word	0x00000038
        /*0168*/ 	.short	0x0101
        /*016a*/ 	.byte	0x3f
	.zero		1


	//   ....[14]....
        /*016c*/ 	.word	0x00007ad0
        /*0170*/ 	.word	0x00000005
        /*0174*/ 	.word	0x00000000
        /*0178*/ 	.short	0x010a
        /*017a*/ 	.byte	0x3f
	.zero		1


	//   ....[15]....
        /*017c*/ 	.word	0x00007b50
        /*0180*/ 	.word	0x00000009
        /*0184*/ 	.word	0x00000000
        /*0188*/ 	.short	0x010a
        /*018a*/ 	.byte	0x3f
	.zero		1


	//   ....[16]....
        /*018c*/ 	.word	0x00007bb0
        /*0190*/ 	.word	0x00000003
        /*0194*/ 	.word	0x00000000
        /*0198*/ 	.short	0x010a
        /*019a*/ 	.byte	0x3f
	.zero		1


	//   ....[17]....
        /*019c*/ 	.word	0x00007c00
        /*01a0*/ 	.word	0x00000005
        /*01a4*/ 	.word	0x00000000
        /*01a8*/ 	.short	0x010a
        /*01aa*/ 	.byte	0x3f
	.zero		1


	//   ....[18]....
        /*01ac*/ 	.word	0x00007cd0
        /*01b0*/ 	.word	0x00000014
        /*01b4*/ 	.word	0x00000010
        /*01b8*/ 	.short	0x010a
        /*01ba*/ 	.byte	0x3f
	.zero		1


	//   ....[19]....
        /*01bc*/ 	.word	0x00007da0
        /*01c0*/ 	.word	0x00000005
        /*01c4*/ 	.word	0x00000000
        /*01c8*/ 	.short	0x010a
        /*01ca*/ 	.byte	0x3f
	.zero		1


	//----- nvinfo : EIATTR_NUM_MBARRIERS
	.align		4
.L_35:
        /*01cc*/ 	.byte	0x03, 0x38
        /*01ce*/ 	.short	0x0006


	//----- nvinfo : EIATTR_EXIT_INSTR_OFFSETS
	.align		4
        /*01d0*/ 	.byte	0x04, 0x1c
        /*01d2*/ 	.short	(.L_37 - .L_36)


	//   ....[0]....
.L_36:
        /*01d4*/ 	.word	0x00000920


	//   ....[1]....
        /*01d8*/ 	.word	0x00001130


	//   ....[2]....
        /*01dc*/ 	.word	0x000066f0


	//   ....[3]....
        /*01e0*/ 	.word	0x00006c50


	//   ....[4]....
        /*01e4*/ 	.word	0x00007ba0


	//----- nvinfo : EIATTR_MAX_THREADS
	.align		4
.L_37:
        /*01e8*/ 	.byte	0x04, 0x05
        /*01ea*/ 	.short	(.L_39 - .L_38)
.L_38:
        /*01ec*/ 	.word	0x00000180
        /*01f0*/ 	.word	0x00000001
        /*01f4*/ 	.word	0x00000001


	//----- nvinfo : EIATTR_CRS_STACK_SIZE
	.align		4
.L_39:
        /*01f8*/ 	.byte	0x04, 0x1e
        /*01fa*/ 	.short	(.L_41 - .L_40)
.L_40:
        /*01fc*/ 	.word	0x00000000


	//----- nvinfo : EIATTR_CBANK_PARAM_SIZE
	.align		4
.L_41:
        /*0200*/ 	.byte	0x03, 0x19
        /*0202*/ 	.short	0x0470


	//----- nvinfo : EIATTR_PARAM_CBANK
	.align		4
        /*0204*/ 	.byte	0x04, 0x0a
        /*0206*/ 	.short	(.L_43 - .L_42)
	.align		4
.L_42:
        /*0208*/ 	.word	index@(.nv.constant0._ZN7cutlass13device_kernelINS_4gemm6kernel13GemmUniversalIN4cute5tupleIJiiiiEEENS1_10collective13CollectiveMmaINS1_34MainloopSm90TmaGmmaWarpSpecializedILi2ENS5_IJNS4_1CILi1EEENSA_ILi8EEESB_EEENS1_35KernelTmaWarpSpecializedCooperativeEEENS5_IJNSA_ILi128EEESG_NSA_ILi64EEEEEENS_6half_tENS5_IJSB_llEEESJ_NS5_IJlSB_lEEENS4_8TiledMMAINS4_8MMA_AtomIJNS4_4SM904GMMA26MMA_64x128x16_F32F16F16_SSILNSP_5MajorE1ELSR_0ELNSP_7ScaleInE1ELSS_1EEEEEENS4_6LayoutINS5_IJNSA_ILi2EEESB_SB_EEENS5_IJSB_NSA_ILi0EEESY_EEEEENS5_IJNS4_10UnderscoreES11_S11_EEEEENS4_23SM90_TMA_LOAD_MULTICASTENS4_14ComposedLayoutINS4_7SwizzleILi3ELi4ELi3EEENS4_18smem_ptr_flag_bitsILi16EEENSV_INS5_IJSH_SC_EEENS5_IJSB_SH_EEEEEEEvNS4_8identityENS4_13SM90_TMA_LOADENS15_IS17_S19_NSV_INS5_IJSC_SH_EEENS5_IJSH_SB_EEEEEEEvS1E_EENS_8epilogue10collective6detail29Sm90TmaWarpSpecializedAdapterINS1M_15DefaultEpilogueISJ_SL_SL_NS1L_6thread17LinearCombinationISJ_Li1EffLNS1Q_9ScaleType4KindE0ELNS_15FloatRoundStyleE2ESJ_EENS1_15EpilogueDefaultEEEEEvvEEEEvNT_6ParamsE)
        /*020c*/ 	.short	0x0210
        /*020e*/ 	.short	0x0470


	//----- nvinfo : EIATTR_SW_WAR
	.align		4
.L_43:
        /*0210*/ 	.byte	0x04, 0x36
        /*0212*/ 	.short	(.L_45 - .L_44)
.L_44:
        /*0214*/ 	.word	0x00000008
.L_45:


//--------------------- .nv.callgraph             --------------------------
	.section	.nv.callgraph,"",@"SHT_CUDA_CALLGRAPH"
	.align	4
	.sectionentsize	8
	.align		4
        /*0000*/ 	.word	0x00000000
	.align		4
        /*0004*/ 	.word	0xffffffff
	.align		4
        /*0008*/ 	.word	index@(_ZN7cutlass13device_kernelINS_4gemm6kernel13GemmUniversalIN4cute5tupleIJiiiiEEENS1_10collective13CollectiveMmaINS1_34MainloopSm90TmaGmmaWarpSpecializedILi2ENS5_IJNS4_1CILi1EEENSA_ILi8EEESB_EEENS1_35KernelTmaWarpSpecializedCooperativeEEENS5_IJNSA_ILi128EEESG_NSA_ILi64EEEEEENS_6half_tENS5_IJSB_llEEESJ_NS5_IJlSB_lEEENS4_8TiledMMAINS4_8MMA_AtomIJNS4_4SM904GMMA26MMA_64x128x16_F32F16F16_SSILNSP_5MajorE1ELSR_0ELNSP_7ScaleInE1ELSS_1EEEEEENS4_6LayoutINS5_IJNSA_ILi2EEESB_SB_EEENS5_IJSB_NSA_ILi0EEESY_EEEEENS5_IJNS4_10UnderscoreES11_S11_EEEEENS4_23SM90_TMA_LOAD_MULTICASTENS4_14ComposedLayoutINS4_7SwizzleILi3ELi4ELi3EEENS4_18smem_ptr_flag_bitsILi16EEENSV_INS5_IJSH_SC_EEENS5_IJSB_SH_EEEEEEEvNS4_8identityENS4_13SM90_TMA_LOADENS15_IS17_S19_NSV_INS5_IJSC_SH_EEENS5_IJSH_SB_EEEEEEEvS1E_EENS_8epilogue10collective6detail29Sm90TmaWarpSpecializedAdapterINS1M_15DefaultEpilogueISJ_SL_SL_NS1L_6thread17LinearCombinationISJ_Li1EffLNS1Q_9ScaleType4KindE0ELNS_15FloatRoundStyleE2ESJ_EENS1_15EpilogueDefaultEEEEEvvEEEEvNT_6ParamsE)
	.align		4
        /*000c*/ 	.word	index@(__assertfail)
	.align		4
        /*0010*/ 	.word	0x00000000
	.align		4
        /*0014*/ 	.word	0xfffffffe
	.align		4
        /*0018*/ 	.word	0x00000000
	.align		4
        /*001c*/ 	.word	0xfffffffd
	.align		4
        /*0020*/ 	.word	0x00000000
	.align		4
        /*0024*/ 	.word	0xfffffffc


//--------------------- .nv.constant4             --------------------------
	.section	.nv.constant4,"a",@progbits
	.align	8
	.align		8
.nv.constant4:
        /*0000*/ 	.dword	__assertfail
	.align		8
        /*0008*/ 	.dword	__unnamed_1
	.align		8
        /*0010*/ 	.dword	_ZN40_INTERNAL_a1e9665d_4_k_cu_19a42cf0_314684cuda3std3__45__cpo5beginE
	.align		8
        /*0018*/ 	.dword	_ZN40_INTERNAL_a1e9665d_4_k_cu_19a42cf0_314684cuda3std3__45__cpo3endE
	.align		8
        /*0020*/ 	.dword	_ZN40_INTERNAL_a1e9665d_4_k_cu_19a42cf0_314684cuda3std3__45__cpo6cbeginE
	.align		8
        /*0028*/ 	.dword	_ZN40_INTERNAL_a1e9665d_4_k_cu_19a42cf0_314684cuda3std3__45__cpo4cendE
	.align		8
        /*0030*/ 	.dword	_ZN40_INTERNAL_a1e9665d_4_k_cu_19a42cf0_314684cuda3std3__442_GLOBAL__N__a1e9665d_4_k_cu_19a42cf0_314686ignoreE
	.align		8
        /*0038*/ 	.dword	_ZN40_INTERNAL_a1e9665d_4_k_cu_19a42cf0_314684cuda3std3__419piecewise_constructE
	.align		8
        /*0040*/ 	.dword	_ZN40_INTERNAL_a1e9665d_4_k_cu_19a42cf0_314684cuda3std3__48in_placeE
	.align		8
        /*0048*/ 	.dword	_ZN40_INTERNAL_a1e9665d_4_k_cu_19a42cf0_314684cuda3std6ranges3__45__cpo4swapE
	.align		8
        /*0050*/ 	.dword	_ZN40_INTERNAL_a1e9665d_4_k_cu_19a42cf0_314684cuda3std6ranges3__45__cpo9iter_moveE
	.align		8
        /*0058*/ 	.dword	_ZN40_INTERNAL_a1e9665d_4_k_cu_19a42cf0_314684cute7productE
	.align		8
        /*0060*/ 	.dword	_ZN40_INTERNAL_a1e9665d_4_k_cu_19a42cf0_314684cute1_E
	.align		8
        /*0068*/ 	.dword	$str$22
	.align		8
        /*0070*/ 	.dword	$str$23


//--------------------- .text._ZN7cutlass13device_kernelINS_4gemm6kernel13GemmUniversalIN4cute5tupleIJiiiiEEENS1_10collective13CollectiveMmaINS1_34MainloopSm90TmaGmmaWarpSpecializedILi2ENS5_IJNS4_1CILi1EEENSA_ILi8EEESB_EEENS1_35KernelTmaWarpSpecializedCooperativeEEENS5_IJNSA_ILi128EEESG_NSA_ILi64EEEEEENS_6half_tENS5_IJSB_llEEESJ_NS5_IJlSB_lEEENS4_8TiledMMAINS4_8MMA_AtomIJNS4_4SM904GMMA26MMA_64x128x16_F32F16F16_SSILNSP_5MajorE1ELSR_0ELNSP_7ScaleInE1ELSS_1EEEEEENS4_6LayoutINS5_IJNSA_ILi2EEESB_SB_EEENS5_IJSB_NSA_ILi0EEESY_EEEEENS5_IJNS4_10UnderscoreES11_S11_EEEEENS4_23SM90_TMA_LOAD_MULTICASTENS4_14ComposedLayoutINS4_7SwizzleILi3ELi4ELi3EEENS4_18smem_ptr_flag_bitsILi16EEENSV_INS5_IJSH_SC_EEENS5_IJSB_SH_EEEEEEEvNS4_8identityENS4_13SM90_TMA_LOADENS15_IS17_S19_NSV_INS5_IJSC_SH_EEENS5_IJSH_SB_EEEEEEEvS1E_EENS_8epilogue10collective6detail29Sm90TmaWarpSpecializedAdapterINS1M_15DefaultEpilogueISJ_SL_SL_NS1L_6thread17LinearCombinationISJ_Li1EffLNS1Q_9ScaleType4KindE0ELNS_15FloatRoundStyleE2ESJ_EENS1_15EpilogueDefaultEEEEEvvEEEEvNT_6ParamsE --------------------------
	.section	.text._ZN7cutlass13device_kernelINS_4gemm6kernel13GemmUniversalIN4cute5tupleIJiiiiEEENS1_10collective13CollectiveMmaINS1_34MainloopSm90TmaGmmaWarpSpecializedILi2ENS5_IJNS4_1CILi1EEENSA_ILi8EEESB_EEENS1_35KernelTmaWarpSpecializedCooperativeEEENS5_IJNSA_ILi128EEESG_NSA_ILi64EEEEEENS_6half_tENS5_IJSB_llEEESJ_NS5_IJlSB_lEEENS4_8TiledMMAINS4_8MMA_AtomIJNS4_4SM904GMMA26MMA_64x128x16_F32F16F16_SSILNSP_5MajorE1ELSR_0ELNSP_7ScaleInE1ELSS_1EEEEEENS4_6LayoutINS5_IJNSA_ILi2EEESB_SB_EEENS5_IJSB_NSA_ILi0EEESY_EEEEENS5_IJNS4_10UnderscoreES11_S11_EEEEENS4_23SM90_TMA_LOAD_MULTICASTENS4_14ComposedLayoutINS4_7SwizzleILi3ELi4ELi3EEENS4_18smem_ptr_flag_bitsILi16EEENSV_INS5_IJSH_SC_EEENS5_IJSB_SH_EEEEEEEvNS4_8identityENS4_13SM90_TMA_LOADENS15_IS17_S19_NSV_INS5_IJSC_SH_EEENS5_IJSH_SB_EEEEEEEvS1E_EENS_8epilogue10collective6detail29Sm90TmaWarpSpecializedAdapterINS1M_15DefaultEpilogueISJ_SL_SL_NS1L_6thread17LinearCombinationISJ_Li1EffLNS1Q_9ScaleType4KindE0ELNS_15FloatRoundStyleE2ESJ_EENS1_15EpilogueDefaultEEEEEvvEEEEvNT_6ParamsE,"ax",@progbits
	.align	128
.text._ZN7cutlass13device_kernelINS_4gemm6kernel13GemmUniversalIN4cute5tupleIJiiiiEEENS1_10collective13CollectiveMmaINS1_34MainloopSm90TmaGmmaWarpSpecializedILi2ENS5_IJNS4_1CILi1EEENSA_ILi8EEESB_EEENS1_35KernelTmaWarpSpecializedCooperativeEEENS5_IJNSA_ILi128EEESG_NSA_ILi64EEEEEENS_6half_tENS5_IJSB_llEEESJ_NS5_IJlSB_lEEENS4_8TiledMMAINS4_8MMA_AtomIJNS4_4SM904GMMA26MMA_64x128x16_F32F16F16_SSILNSP_5MajorE1ELSR_0ELNSP_7ScaleInE1ELSS_1EEEEEENS4_6LayoutINS5_IJNSA_ILi2EEESB_SB_EEENS5_IJSB_NSA_ILi0EEESY_EEEEENS5_IJNS4_10UnderscoreES11_S11_EEEEENS4_23SM90_TMA_LOAD_MULTICASTENS4_14ComposedLayoutINS4_7SwizzleILi3ELi4ELi3EEENS4_18smem_ptr_flag_bitsILi16EEENSV_INS5_IJSH_SC_EEENS5_IJSB_SH_EEEEEEEvNS4_8identityENS4_13SM90_TMA_LOADENS15_IS17_S19_NSV_INS5_IJSC_SH_EEENS5_IJSH_SB_EEEEEEEvS1E_EENS_8epilogue10collective6detail29Sm90TmaWarpSpecializedAdapterINS1M_15DefaultEpilogueISJ_SL_SL_NS1L_6thread17LinearCombinationISJ_Li1EffLNS1Q_9ScaleType4KindE0ELNS_15FloatRoundStyleE2ESJ_EENS1_15EpilogueDefaultEEEEEvvEEEEvNT_6ParamsE:
        .type           _ZN7cutlass13device_kernelINS_4gemm6kernel13GemmUniversalIN4cute5tupleIJiiiiEEENS1_10collective13CollectiveMmaINS1_34MainloopSm90TmaGmmaWarpSpecializedILi2ENS5_IJNS4_1CILi1EEENSA_ILi8EEESB_EEENS1_35KernelTmaWarpSpecializedCooperativeEEENS5_IJNSA_ILi128EEESG_NSA_ILi64EEEEEENS_6half_tENS5_IJSB_llEEESJ_NS5_IJlSB_lEEENS4_8TiledMMAINS4_8MMA_AtomIJNS4_4SM904GMMA26MMA_64x128x16_F32F16F16_SSILNSP_5MajorE1ELSR_0ELNSP_7ScaleInE1ELSS_1EEEEEENS4_6LayoutINS5_IJNSA_ILi2EEESB_SB_EEENS5_IJSB_NSA_ILi0EEESY_EEEEENS5_IJNS4_10UnderscoreES11_S11_EEEEENS4_23SM90_TMA_LOAD_MULTICASTENS4_14ComposedLayoutINS4_7SwizzleILi3ELi4ELi3EEENS4_18smem_ptr_flag_bitsILi16EEENSV_INS5_IJSH_SC_EEENS5_IJSB_SH_EEEEEEEvNS4_8identityENS4_13SM90_TMA_LOADENS15_IS17_S19_NSV_INS5_IJSC_SH_EEENS5_IJSH_SB_EEEEEEEvS1E_EENS_8epilogue10collective6detail29Sm90TmaWarpSpecializedAdapterINS1M_15DefaultEpilogueISJ_SL_SL_NS1L_6thread17LinearCombinationISJ_Li1EffLNS1Q_9ScaleType4KindE0ELNS_15FloatRoundStyleE2ESJ_EENS1_15EpilogueDefaultEEEEEvvEEEEvNT_6ParamsE,@function
        .size           _ZN7cutlass13device_kernelINS_4gemm6kernel13GemmUniversalIN4cute5tupleIJiiiiEEENS1_10collective13CollectiveMmaINS1_34MainloopSm90TmaGmmaWarpSpecializedILi2ENS5_IJNS4_1CILi1EEENSA_ILi8EEESB_EEENS1_35KernelTmaWarpSpecializedCooperativeEEENS5_IJNSA_ILi128EEESG_NSA_ILi64EEEEEENS_6half_tENS5_IJSB_llEEESJ_NS5_IJlSB_lEEENS4_8TiledMMAINS4_8MMA_AtomIJNS4_4SM904GMMA26MMA_64x128x16_F32F16F16_SSILNSP_5MajorE1ELSR_0ELNSP_7ScaleInE1ELSS_1EEEEEENS4_6LayoutINS5_IJNSA_ILi2EEESB_SB_EEENS5_IJSB_NSA_ILi0EEESY_EEEEENS5_IJNS4_10UnderscoreES11_S11_EEEEENS4_23SM90_TMA_LOAD_MULTICASTENS4_14ComposedLayoutINS4_7SwizzleILi3ELi4ELi3EEENS4_18smem_ptr_flag_bitsILi16EEENSV_INS5_IJSH_SC_EEENS5_IJSB_SH_EEEEEEEvNS4_8identityENS4_13SM90_TMA_LOADENS15_IS17_S19_NSV_INS5_IJSC_SH_EEENS5_IJSH_SB_EEEEEEEvS1E_EENS_8epilogue10collective6detail29Sm90TmaWarpSpecializedAdapterINS1M_15DefaultEpilogueISJ_SL_SL_NS1L_6thread17LinearCombinationISJ_Li1EffLNS1Q_9ScaleType4KindE0ELNS_15FloatRoundStyleE2ESJ_EENS1_15EpilogueDefaultEEEEEvvEEEEvNT_6ParamsE,(.L_x_193 - _ZN7cutlass13device_kernelINS_4gemm6kernel13GemmUniversalIN4cute5tupleIJiiiiEEENS1_10collective13CollectiveMmaINS1_34MainloopSm90TmaGmmaWarpSpecializedILi2ENS5_IJNS4_1CILi1EEENSA_ILi8EEESB_EEENS1_35KernelTmaWarpSpecializedCooperativeEEENS5_IJNSA_ILi128EEESG_NSA_ILi64EEEEEENS_6half_tENS5_IJSB_llEEESJ_NS5_IJlSB_lEEENS4_8TiledMMAINS4_8MMA_AtomIJNS4_4SM904GMMA26MMA_64x128x16_F32F16F16_SSILNSP_5MajorE1ELSR_0ELNSP_7ScaleInE1ELSS_1EEEEEENS4_6LayoutINS5_IJNSA_ILi2EEESB_SB_EEENS5_IJSB_NSA_ILi0EEESY_EEEEENS5_IJNS4_10UnderscoreES11_S11_EEEEENS4_23SM90_TMA_LOAD_MULTICASTENS4_14ComposedLayoutINS4_7SwizzleILi3ELi4ELi3EEENS4_18smem_ptr_flag_bitsILi16EEENSV_INS5_IJSH_SC_EEENS5_IJSB_SH_EEEEEEEvNS4_8identityENS4_13SM90_TMA_LOADENS15_IS17_S19_NSV_INS5_IJSC_SH_EEENS5_IJSH_SB_EEEEEEEvS1E_EENS_8epilogue10collective6detail29Sm90TmaWarpSpecializedAdapterINS1M_15DefaultEpilogueISJ_SL_SL_NS1L_6thread17LinearCombinationISJ_Li1EffLNS1Q_9ScaleType4KindE0ELNS_15FloatRoundStyleE2ESJ_EENS1_15EpilogueDefaultEEEEEvvEEEEvNT_6ParamsE)
        .other          _ZN7cutlass13device_kernelINS_4gemm6kernel13GemmUniversalIN4cute5tupleIJiiiiEEENS1_10collective13CollectiveMmaINS1_34MainloopSm90TmaGmmaWarpSpecializedILi2ENS5_IJNS4_1CILi1EEENSA_ILi8EEESB_EEENS1_35KernelTmaWarpSpecializedCooperativeEEENS5_IJNSA_ILi128EEESG_NSA_ILi64EEEEEENS_6half_tENS5_IJSB_llEEESJ_NS5_IJlSB_lEEENS4_8TiledMMAINS4_8MMA_AtomIJNS4_4SM904GMMA26MMA_64x128x16_F32F16F16_SSILNSP_5MajorE1ELSR_0ELNSP_7ScaleInE1ELSS_1EEEEEENS4_6LayoutINS5_IJNSA_ILi2EEESB_SB_EEENS5_IJSB_NSA_ILi0EEESY_EEEEENS5_IJNS4_10UnderscoreES11_S11_EEEEENS4_23SM90_TMA_LOAD_MULTICASTENS4_14ComposedLayoutINS4_7SwizzleILi3ELi4ELi3EEENS4_18smem_ptr_flag_bitsILi16EEENSV_INS5_IJSH_SC_EEENS5_IJSB_SH_EEEEEEEvNS4_8identityENS4_13SM90_TMA_LOADENS15_IS17_S19_NSV_INS5_IJSC_SH_EEENS5_IJSH_SB_EEEEEEEvS1E_EENS_8epilogue10collective6detail29Sm90TmaWarpSpecializedAdapterINS1M_15DefaultEpilogueISJ_SL_SL_NS1L_6thread17LinearCombinationISJ_Li1EffLNS1Q_9ScaleType4KindE0ELNS_15FloatRoundStyleE2ESJ_EENS1_15EpilogueDefaultEEEEEvvEEEEvNT_6ParamsE,@"STO_CUDA_ENTRY STV_DEFAULT"
_ZN7cutlass13device_kernelINS_4gemm6kernel13GemmUniversalIN4cute5tupleIJiiiiEEENS1_10collective13CollectiveMmaINS1_34MainloopSm90TmaGmmaWarpSpecializedILi2ENS5_IJNS4_1CILi1EEENSA_ILi8EEESB_EEENS1_35KernelTmaWarpSpecializedCooperativeEEENS5_IJNSA_ILi128EEESG_NSA_ILi64EEEEEENS_6half_tENS5_IJSB_llEEESJ_NS5_IJlSB_lEEENS4_8TiledMMAINS4_8MMA_AtomIJNS4_4SM904GMMA26MMA_64x128x16_F32F16F16_SSILNSP_5MajorE1ELSR_0ELNSP_7ScaleInE1ELSS_1EEEEEENS4_6LayoutINS5_IJNSA_ILi2EEESB_SB_EEENS5_IJSB_NSA_ILi0EEESY_EEEEENS5_IJNS4_10UnderscoreES11_S11_EEEEENS4_23SM90_TMA_LOAD_MULTICASTENS4_14ComposedLayoutINS4_7SwizzleILi3ELi4ELi3EEENS4_18smem_ptr_flag_bitsILi16EEENSV_INS5_IJSH_SC_EEENS5_IJSB_SH_EEEEEEEvNS4_8identityENS4_13SM90_TMA_LOADENS15_IS17_S19_NSV_INS5_IJSC_SH_EEENS5_IJSH_SB_EEEEEEEvS1E_EENS_8epilogue10collective6detail29Sm90TmaWarpSpecializedAdapterINS1M_15DefaultEpilogueISJ_SL_SL_NS1L_6thread17LinearCombinationISJ_Li1EffLNS1Q_9ScaleType4KindE0ELNS_15FloatRoundStyleE2ESJ_EENS1_15EpilogueDefaultEEEEEvvEEEEvNT_6ParamsE:
[----:B------:R-:W0:Y:S01]  /*0000*/  LDC R1, c[0x0][0x28] ;  /* 0x00000a00ff017b82 */ /* 0x000e220000000800 */
[----:B------:R-:W1:Y:S01]  /*0010*/  S2R R94, SR_TID.X ;  /* 0x00000000005e7919 */ /* 0x000e620000002100 */
[----:B------:R-:W-:Y:S01]  /*0020*/  ELECT P0, URZ, PT ;  /* 0x00000000003f782f */ /* 0x000fe20003800000 */
[----:B------:R-:W-:Y:S01]  /*0030*/  BSSY B0, `(.L_x_0) ;  /* 0x000000f000007945 */ /* 0x000fe20003800000 */
[--C-:B-1----:R-:W-:Y:S02]  /*0040*/  SHF.R.U32.HI R0, RZ, 0x5, R94.reuse ;  /* 0x00000005ff007819 */ /* 0x102fe4000001165e */
[----:B------:R-:W-:-:S03]  /*0050*/  SHF.R.U32.HI R10, RZ, 0x7, R94 ;  /* 0x00000007ff0a7819 */ /* 0x000fc6000001165e */
[----:B------:R-:W1:Y:S04]  /*0060*/  SHFL.IDX PT, R2, R0, RZ, 0x1f ;  /* 0x00001fff00027589 */ /* 0x000e6800000e0000 */
[----:B------:R2:W3:Y:S01]  /*0070*/  SHFL.IDX PT, R5, R10, RZ, 0x1f ;  /* 0x00001fff0a057589 */ /* 0x0004e200000e0000 */
[----:B-1----:R-:W-:-:S13]  /*0080*/  ISETP.NE.OR P0, PT, R2, RZ, !P0 ;  /* 0x000000ff0200720c */ /* 0x002fda0004705670 */
[----:B0-23--:R-:W-:Y:S05]  /*0090*/  @P0 BRA `(.L_x_1) ;  /* 0x0000000000200947 */ /* 0x00dfea0003800000 */
[----:B------:R-:W-:Y:S02]  /*00a0*/  ULDC.64 UR4, c[0x0][0x198] ;  /* 0x0000660000047ab9 */ /* 0x000fe40000000a00 */
[----:B------:R-:W-:Y:S02]  /*00b0*/  UIADD3 UR6, UP0, UR4, 0xf0, URZ ;  /* 0x000000f004067890 */ /* 0x000fe4000ff1e03f */
[----:B------:R-:W-:Y:S02]  /*00c0*/  UIADD3 UR4, UP1, UR4, 0x1f0, URZ ;  /* 0x000001f004047890 */ /* 0x000fe4000ff3e03f */
[----:B------:R-:W-:Y:S02]  /*00d0*/  UIADD3.X UR7, URZ, UR5, URZ, UP0, !UPT ;  /* 0x000000053f077290 */ /* 0x000fe400087fe43f */
[----:B------:R-:W-:-:S07]  /*00e0*/  UIADD3.X UR5, URZ, UR5, URZ, UP1, !UPT ;  /* 0x000000053f057290 */ /* 0x000fce0008ffe43f */
[----:B------:R0:W-:Y:S02]  /*00f0*/  UTMACCTL.PF [UR6] ;  /* 0x00000000060079b9 */ /* 0x0001e40008040000 */
[----:B------:R0:W-:Y:S02]  /*0100*/  UTMACCTL.PF [UR4] ;  /* 0x00000000040079b9 */ /* 0x0001e40008040000 */
[----:B0-----:R-:W-:Y:S01]  /*0110*/  NOP ;  /* 0x0000000000007918 */ /* 0x001fe20000000000 */
.L_x_1:
[----:B------:R-:W-:Y:S05]  /*0120*/  BSYNC B0 ;  /* 0x0000000000007941 */ /* 0x000fea0003800000 */
.L_x_0:
[----:B------:R-:W0:Y:S02]  /*0130*/  SHFL.IDX PT, R3, R0, RZ, 0x1f ;  /* 0x00001fff00037589 */ /* 0x000e2400000e0000 */
[----:B0-----:R-:W-:-:S13]  /*0140*/  ISETP.NE.AND P0, PT, R3, RZ, PT ;  /* 0x000000ff0300720c */ /* 0x001fda0003f05270 */
[----:B------:R-:W-:Y:S05]  /*0150*/  @P0 BRA `(.L_x_2) ;  /* 0x0000000000480947 */ /* 0x000fea0003800000 */
[----:B------:R-:W0:Y:S01]  /*0160*/  S2UR UR8, SR_CgaCtaId ;  /* 0x00000000000879c3 */ /* 0x000e220000008800 */
[----:B------:R-:W-:Y:S01]  /*0170*/  UMOV UR4, 0x400 ;  /* 0x0000040000047882 */ /* 0x000fe20000000000 */
[----:B------:R-:W-:Y:S01]  /*0180*/  UMOV UR5, 0x1 ;  /* 0x0000000100057882 */ /* 0x000fe20000000000 */
[----:B------:R-:W-:Y:S01]  /*0190*/  UMOV UR6, 0x10 ;  /* 0x0000001000067882 */ /* 0x000fe20000000000 */
[----:B------:R-:W-:Y:S01]  /*01a0*/  ELECT P0, URZ, PT ;  /* 0x00000000003f782f */ /* 0x000fe20003800000 */
[----:B------:R-:W-:-:S04]  /*01b0*/  UIADD3 UR6, -UR6, 0x100000, URZ ;  /* 0x0010000006067890 */ /* 0x000fc8000fffe13f */
[----:B------:R-:W-:Y:S02]  /*01c0*/  USHF.L.U32 UR7, UR6, 0xb, URZ ;  /* 0x0000000b06077899 */ /* 0x000fe4000800063f */
[----:B------:R-:W-:Y:S02]  /*01d0*/  USHF.L.U32 UR6, UR6, 0x1, URZ ;  /* 0x0000000106067899 */ /* 0x000fe4000800063f */
[----:B0-----:R-:W-:Y:S02]  /*01e0*/  ULEA UR8, UR8, UR4, 0x18 ;  /* 0x0000000408087291 */ /* 0x001fe4000f8ec03f */
[----:B------:R-:W-:-:S04]  /*01f0*/  UIADD3 UR4, -UR5, 0x100000, URZ ;  /* 0x0010000005047890 */ /* 0x000fc8000fffe13f */
[----:B------:R-:W-:Y:S02]  /*0200*/  USHF.L.U32 UR5, UR4, 0xb, URZ ;  /* 0x0000000b04057899 */ /* 0x000fe4000800063f */
[----:B------:R-:W-:Y:S01]  /*0210*/  USHF.L.U32 UR4, UR4, 0x1, URZ ;  /* 0x0000000104047899 */ /* 0x000fe2000800063f */
[----:B------:R-:W0:Y:S11]  /*0220*/  FENCE.VIEW.ASYNC.S ;  /* 0x00000000000073c6 */ /* 0x000e360000000000 */
[----:B0-----:R0:W1:Y:S01]  /*0230*/  SYNCS.EXCH.64 URZ, [UR8], UR4 ;  /* 0x00000004083f75b2 */ /* 0x0010620008000100 */
[----:B------:R0:W2:Y:S01]  /*0240*/  SYNCS.EXCH.64 URZ, [UR8+0x10], UR6 ;  /* 0x00001006083f75b2 */ /* 0x0000a20008000100 */
[----:B------:R0:W3:Y:S01]  /*0250*/  SYNCS.EXCH.64 URZ, [UR8+0x8], UR4 ;  /* 0x00000804083f75b2 */ /* 0x0000e20008000100 */
[----:B------:R0:W4:Y:S01]  /*0260*/  SYNCS.EXCH.64 URZ, [UR8+0x18], UR6 ;  /* 0x00001806083f75b2 */ /* 0x0001220008000100 */
[----:B------:R-:W-:Y:S01]  /*0270*/  NOP ;  /* 0x0000000000007918 */ /* 0x000fe20000000000 */
.L_x_2:
[----:B------:R-:W5:Y:S01]  /*0280*/  SHFL.IDX PT, R0, R0, RZ, 0x1f ;  /* 0x00001fff00007589 */ /* 0x000f6200000e0000 */
[----:B------:R-:W-:Y:S01]  /*0290*/  SHF.R.S32.HI R7, RZ, 0x1f, R94 ;  /* 0x0000001fff077819 */ /* 0x000fe2000001145e */
[----:B0-----:R-:W0:Y:S01]  /*02a0*/  S2UR UR8, SR_CTAID.X ;  /* 0x00000000000879c3 */ /* 0x001e220000002500 */
[----:B------:R-:W-:Y:S01]  /*02b0*/  ELECT P0, URZ, PT ;  /* 0x00000000003f782f */ /* 0x000fe20003800000 */
[----:B------:R-:W1:Y:S01]  /*02c0*/  S2R R4, SR_CTAID.Y ;  /* 0x0000000000047919 */ /* 0x000e620000002600 */
[----:B------:R-:W-:Y:S01]  /*02d0*/  LEA.HI R7, R7, R94, RZ, 0x7 ;  /* 0x0000005e07077211 */ /* 0x000fe200078f38ff */
[----:B------:R-:W-:Y:S01]  /*02e0*/  ULDC UR4, c[0x0][0x154] ;  /* 0x0000550000047ab9 */ /* 0x000fe20000000800 */
[----:B------:R-:W-:Y:S01]  /*02f0*/  SHF.R.S32.HI R8, RZ, 0x1f, R3 ;  /* 0x0000001fff087819 */ /* 0x000fe20000011403 */
[----:B------:R-:W-:Y:S01]  /*0300*/  NOP ;  /* 0x0000000000007918 */ /* 0x000fe20000000000 */
[----:B------:R-:W-:Y:S01]  /*0310*/  LOP3.LUT R7, R7, 0xffffff80, RZ, 0xc0, !PT ;  /* 0xffffff8007077812 */ /* 0x000fe200078ec0ff */
[----:B------:R-:W2:Y:S01]  /*0320*/  LDC R14, c[0x0][0x140] ;  /* 0x00005000ff0e7b82 */ /* 0x000ea20000000800 */
[----:B------:R-:W-:Y:S01]  /*0330*/  LEA.HI R8, R8, R3, RZ, 0x2 ;  /* 0x0000000308087211 */ /* 0x000fe200078f10ff */
[----:B------:R-:W-:-:S02]  /*0340*/  NOP ;  /* 0x0000000000007918 */ /* 0x000fc40000000000 */
[----:B------:R-:W-:Y:S01]  /*0350*/  IMAD.IADD R6, R94, 0x1, -R7 ;  /* 0x000000015e067824 */ /* 0x000fe200078e0a07 */
[----:B------:R-:W-:-:S03]  /*0360*/  LOP3.LUT R8, R8, 0x3ffffffc, RZ, 0xc0, !PT ;  /* 0x3ffffffc08087812 */ /* 0x000fc600078ec0ff */
[----:B------:R-:W3:Y:S01]  /*0370*/  LDC R12, c[0x0][0x144] ;  /* 0x00005100ff0c7b82 */ /* 0x000ee20000000800 */
[----:B------:R-:W-:Y:S02]  /*0380*/  SHF.R.S32.HI R7, RZ, 0x1f, R6 ;  /* 0x0000001fff077819 */ /* 0x000fe40000011406 */
[----:B------:R-:W-:Y:S02]  /*0390*/  LOP3.LUT P2, RZ, R6, 0x7, RZ, 0xc0, !PT ;  /* 0x0000000706ff7812 */ /* 0x000fe4000784c0ff */
[----:B------:R-:W-:Y:S01]  /*03a0*/  LEA.HI R7, R7, R6, RZ, 0x3 ;  /* 0x0000000607077211 */ /* 0x000fe200078f18ff */
[----:B------:R-:W-:Y:S01]  /*03b0*/  VIADD R6, R5, 0xffffffff ;  /* 0xffffffff05067836 */ /* 0x000fe20000000000 */
[----:B-----5:R-:W-:Y:S02]  /*03c0*/  ISETP.NE.OR P0, PT, R0, RZ, !P0 ;  /* 0x000000ff0000720c */ /* 0x020fe40004705670 */
[--C-:B------:R-:W-:Y:S02]  /*03d0*/  SHF.R.S32.HI R0, RZ, 0x3, R7.reuse ;  /* 0x00000003ff007819 */ /* 0x100fe40000011407 */
[----:B------:R-:W-:-:S02]  /*03e0*/  SHF.R.S32.HI R7, RZ, 0x1f, R7 ;  /* 0x0000001fff077819 */ /* 0x000fc40000011407 */
[----:B------:R-:W-:Y:S02]  /*03f0*/  ISETP.GE.U32.AND P5, PT, R6, 0x2, PT ;  /* 0x000000020600780c */ /* 0x000fe40003fa6070 */
[----:B------:R-:W-:Y:S02]  /*0400*/  LEA.HI R7, R7, R0, RZ, 0x2 ;  /* 0x0000000007077211 */ /* 0x000fe400078f10ff */
[----:B--2---:R-:W-:Y:S02]  /*0410*/  ISETP.EQ.U32.AND P3, PT, R14, 0x1, PT ;  /* 0x000000010e00780c */ /* 0x004fe40003f62070 */
[----:B-1----:R-:W-:Y:S01]  /*0420*/  I2FP.F32.U32 R9, R4 ;  /* 0x0000000400097245 */ /* 0x002fe20000201000 */
[----:B------:R-:W-:Y:S01]  /*0430*/  VOTEU.ALL UP0, P0 ;  /* 0x00000000003f7886 */ /* 0x000fe20000000000 */
[----:B------:R-:W-:Y:S01]  /*0440*/  LOP3.LUT R7, R7, 0xfffffffc, RZ, 0xc0, !PT ;  /* 0xfffffffc07077812 */ /* 0x000fe200078ec0ff */
[----:B------:R-:W-:Y:S02]  /*0450*/  VOTEU.ALL UP1, P0 ;  /* 0x00000000003f7886 */ /* 0x000fe40000020000 */
[----:B------:R-:W-:Y:S01]  /*0460*/  FMUL R13, R9, UR4 ;  /* 0x00000004090d7c20 */ /* 0x000fe20008400000 */
[----:B------:R-:W-:Y:S01]  /*0470*/  IMAD.IADD R9, R3, 0x1, -R8 ;  /* 0x0000000103097824 */ /* 0x000fe200078e0a08 */
[----:B0-----:R-:W-:Y:S01]  /*0480*/  I2FP.F32.U32 R8, UR8 ;  /* 0x0000000800087c45 */ /* 0x001fe20008201000 */
[----:B------:R-:W-:Y:S01]  /*0490*/  IMAD.IADD R0, R0, 0x1, -R7 ;  /* 0x0000000100007824 */ /* 0x000fe200078e0a07 */
[----:B------:R-:W0:Y:S01]  /*04a0*/  @!UP0 S2UR UR7, SR_CgaCtaId ;  /* 0x00000000000789c3 */ /* 0x000e220000008800 */
[----:B------:R-:W-:Y:S01]  /*04b0*/  ULDC UR4, c[0x0][0x150] ;  /* 0x0000540000047ab9 */ /* 0x000fe20000000800 */
[----:B------:R-:W1:Y:S01]  /*04c0*/  F2I.U32.TRUNC.NTZ R13, R13 ;  /* 0x0000000d000d7305 */ /* 0x000e62000020f000 */
[----:B------:R-:W-:Y:S01]  /*04d0*/  FMUL R11, R8, UR4 ;  /* 0x00000004080b7c20 */ /* 0x000fe20008400000 */
[----:B------:R-:W-:Y:S01]  /*04e0*/  SHF.R.S32.HI R3, RZ, 0x1f, R2 ;  /* 0x0000001fff037819 */ /* 0x000fe20000011402 */
[----:B------:R-:W-:Y:S01]  /*04f0*/  IMAD R9, R9, 0x4, R0 ;  /* 0x0000000409097824 */ /* 0x000fe200078e0200 */
[----:B------:R-:W-:Y:S01]  /*0500*/  UMOV UR4, 0x20 ;  /* 0x0000002000047882 */ /* 0x000fe20000000000 */
[----:B------:R-:W-:Y:S01]  /*0510*/  @!UP0 UMOV UR6, 0x400 ;  /* 0x0000040000068882 */ /* 0x000fe20000000000 */
[----:B------:R-:W2:Y:S01]  /*0520*/  LDC R7, c[0x0][0x148] ;  /* 0x00005200ff077b82 */ /* 0x000ea20000000800 */
[----:B------:R-:W-:Y:S01]  /*0530*/  LEA.HI R3, R3, R2, RZ, 0x2 ;  /* 0x0000000203037211 */ /* 0x000fe200078f10ff */
[----:B------:R-:W5:Y:S01]  /*0540*/  F2I.U32.TRUNC.NTZ R11, R11 ;  /* 0x0000000b000b7305 */ /* 0x000f62000020f000 */
[----:B------:R-:W-:Y:S01]  /*0550*/  IMAD.SHL.U32 R8, R9, 0x4, RZ ;  /* 0x0000000409087824 */ /* 0x000fe200078e00ff */
[----:B------:R-:W-:-:S04]  /*0560*/  @!UP0 UIADD3 UR4, -UR4, 0x100000, URZ ;  /* 0x0010000004048890 */ /* 0x000fc8000fffe13f */
[----:B------:R-:W-:Y:S02]  /*0570*/  @!UP0 USHF.L.U32 UR5, UR4, 0xb, URZ ;  /* 0x0000000b04058899 */ /* 0x000fe4000800063f */
[----:B------:R-:W-:Y:S01]  /*0580*/  @!UP0 USHF.L.U32 UR4, UR4, 0x1, URZ ;  /* 0x0000000104048899 */ /* 0x000fe2000800063f */
[----:B------:R-:W-:Y:S02]  /*0590*/  LOP3.LUT R3, R3, 0xfffffffc, RZ, 0xc0, !PT ;  /* 0xfffffffc03037812 */ /* 0x000fe400078ec0ff */
[----:B------:R-:W-:Y:S01]  /*05a0*/  LOP3.LUT R19, R9, 0xc, R8, 0x78, !PT ;  /* 0x0000000c09137812 */ /* 0x000fe200078e7808 */
[----:B-1----:R-:W-:Y:S02]  /*05b0*/  IMAD.MOV R20, RZ, RZ, -R13 ;  /* 0x000000ffff147224 */ /* 0x002fe400078e0a0d */
[----:B------:R-:W-:Y:S01]  /*05c0*/  IMAD.IADD R0, R2, 0x1, -R3 ;  /* 0x0000000102007824 */ /* 0x000fe200078e0a03 */
[----:B0-----:R-:W-:Y:S01]  /*05d0*/  @!UP0 ULEA UR6, UR7, UR6, 0x18 ;  /* 0x0000000607068291 */ /* 0x001fe2000f8ec03f */
[----:B-----5:R-:W-:-:S03]  /*05e0*/  IMAD.MOV R11, RZ, RZ, -R11 ;  /* 0x000000ffff0b7224 */ /* 0x020fc600078e0a0b */
[----:B------:R-:W-:Y:S01]  /*05f0*/  ISETP.NE.AND P1, PT, R0, 0x3, PT ;  /* 0x000000030000780c */ /* 0x000fe20003f25270 */
[----:B------:R-:W-:Y:S01]  /*0600*/  VOTEU.ALL UP0, P0 ;  /* 0x00000000003f7886 */ /* 0x000fe20000000000 */
[----:B------:R-:W-:Y:S01]  /*0610*/  ISETP.LT.U32.AND P0, PT, R19, 0x8, !P2 ;  /* 0x000000081300780c */ /* 0x000fe20005701070 */
[----:B---3--:R-:W-:Y:S01]  /*0620*/  IMAD R3, R12, R11, UR8 ;  /* 0x000000080c037e24 */ /* 0x008fe2000f8e020b */
[----:B------:R-:W-:Y:S01]  /*0630*/  ISETP.EQ.OR P1, PT, R0, RZ, !P1 ;  /* 0x000000ff0000720c */ /* 0x000fe20004f22670 */
[----:B--2---:R-:W-:Y:S01]  /*0640*/  IMAD R2, R7, R20, R4 ;  /* 0x0000001407027224 */ /* 0x004fe200078e0204 */
[C---:B------:R-:W-:Y:S02]  /*0650*/  ISETP.NE.AND P2, PT, R5.reuse, RZ, PT ;  /* 0x000000ff0500720c */ /* 0x040fe40003f45270 */
[----:B------:R-:W-:Y:S01]  /*0660*/  ISETP.EQ.AND P1, PT, R5, RZ, P1 ;  /* 0x000000ff0500720c */ /* 0x000fe20000f22270 */
[----:B------:R-:W0:Y:S02]  /*0670*/  FENCE.VIEW.ASYNC.S ;  /* 0x00000000000073c6 */ /* 0x000e240000000000 */
[----:B0-----:R0:W1:Y:S01]  /*0680*/  @!UP0 SYNCS.EXCH.64 URZ, [UR6+0x30], UR4 ;  /* 0x00003004063f85b2 */ /* 0x0010620008000100 */
[----:B------:R-:W-:-:S02]  /*0690*/  ISETP.NE.AND P4, PT, R2, R19, PT ;  /* 0x000000130200720c */ /* 0x000fc40003f85270 */
[----:B------:R-:W-:Y:S02]  /*06a0*/  SEL R18, RZ, 0x1, !P1 ;  /* 0x00000001ff127807 */ /* 0x000fe40004800000 */
[----:B------:R-:W-:Y:S02]  /*06b0*/  ISETP.EQ.OR P4, PT, R3, RZ, !P4 ;  /* 0x000000ff0300720c */ /* 0x000fe40006782670 */
[----:B------:R-:W-:Y:S02]  /*06c0*/  LOP3.LUT R11, R94, 0x7f, RZ, 0xc0, !PT ;  /* 0x0000007f5e0b7812 */ /* 0x000fe400078ec0ff */
[----:B------:R-:W-:Y:S02]  /*06d0*/  PLOP3.LUT P0, PT, P0, P4, PT, 0x80, 0x0 ;  /* 0x000000000000781c */ /* 0x000fe40000709070 */
[----:B------:R-:W-:Y:S02]  /*06e0*/  SEL R18, R18, 0x2, P5 ;  /* 0x0000000212127807 */ /* 0x000fe40002800000 */
[----:B------:R-:W-:Y:S01]  /*06f0*/  P2R R102, PR, RZ, 0x1 ;  /* 0x00000001ff667803 */ /* 0x000fe20000000000 */
[----:B------:R0:W2:Y:S01]  /*0700*/  @!UP1 SYNCS.EXCH.64 URZ, [UR6+0x38], UR4 ;  /* 0x00003804063f95b2 */ /* 0x0000a20008000100 */
[----:B------:R-:W-:Y:S01]  /*0710*/  NOP ;  /* 0x0000000000007918 */ /* 0x000fe20000000000 */
[----:B------:R-:W-:Y:S06]  /*0720*/  @!P3 BRA `(.L_x_3) ;  /* 0x000000000008b947 */ /* 0x000fec0003800000 */
[----:B-12-4-:R-:W-:Y:S01]  /*0730*/  UCGABAR_ARV ;  /* 0x00000000000079c7 */ /* 0x016fe20008000000 */
[----:B------:R-:W-:Y:S05]  /*0740*/  BRA `(.L_x_4) ;  /* 0x0000000000047947 */ /* 0x000fea0003800000 */
.L_x_3:
[----:B-12-4-:R-:W-:Y:S01]  /*0750*/  NOP ;  /* 0x0000000000007918 */ /* 0x016fe20000000000 */
.L_x_4:
[----:B------:R-:W1:Y:S01]  /*0760*/  LDC R2, c[0x0][0x65c] ;  /* 0x00019700ff027b82 */ /* 0x000e620000000800 */
[----:B------:R-:W-:Y:S02]  /*0770*/  IMAD.U32 R8, RZ, RZ, UR8 ;  /* 0x00000008ff087e24 */ /* 0x000fe4000f8e00ff */
[----:B------:R-:W-:Y:S01]  /*0780*/  IMAD.MOV.U32 R9, RZ, RZ, RZ ;  /* 0x000000ffff097224 */ /* 0x000fe200078e00ff */
[----:B-1----:R-:W-:-:S04]  /*0790*/  ISETP.NE.AND P1, PT, R2, 0x1, PT ;  /* 0x000000010200780c */ /* 0x002fc80003f25270 */
[----:B------:R-:W-:-:S09]  /*07a0*/  P2R R5, PR, RZ, 0x2 ;  /* 0x00000002ff057803 */ /* 0x000fd20000000000 */
[----:B------:R-:W1:Y:S01]  /*07b0*/  @P1 LDC R17, c[0x0][0x10] ;  /* 0x00000400ff111b82 */ /* 0x000e620000000800 */
[----:B------:R-:W-:Y:S02]  /*07c0*/  @P1 IMAD.MOV.U32 R5, RZ, RZ, RZ ;  /* 0x000000ffff051224 */ /* 0x000fe400078e00ff */
[----:B------:R-:W-:-:S05]  /*07d0*/  @P1 IMAD.MOV.U32 R15, RZ, RZ, RZ ;  /* 0x000000ffff0f1224 */ /* 0x000fca00078e00ff */
[----:B------:R-:W2:Y:S01]  /*07e0*/  @!P1 LDC R13, c[0x0][0xc] ;  /* 0x00000300ff0d9b82 */ /* 0x000ea20000000800 */
[----:B0-----:R-:W-:Y:S01]  /*07f0*/  ULDC UR4, c[0x0][0xc] ;  /* 0x0000030000047ab9 */ /* 0x001fe20000000800 */
[----:B------:R-:W-:Y:S01]  /*0800*/  ULDC UR5, c[0x0][0x10] ;  /* 0x0000040000057ab9 */ /* 0x000fe20000000800 */
[----:B------:R-:W-:Y:S01]  /*0810*/  ULDC UR6, c[0x0][0x14] ;  /* 0x0000050000067ab9 */ /* 0x000fe20000000800 */
[----:B------:R-:W-:-:S04]  /*0820*/  UIMAD.WIDE.U32 UR4, UR4, UR5, URZ ;  /* 0x00000005040472a5 */ /* 0x000fc8000f8e003f */
[----:B------:R-:W-:Y:S02]  /*0830*/  UIMAD.WIDE.U32 UR36, UR4, UR6, URZ ;  /* 0x00000006042472a5 */ /* 0x000fe4000f8e003f */
[----:B------:R-:W-:-:S04]  /*0840*/  UIMAD UR42, UR5, UR6, URZ ;  /* 0x00000006052a72a4 */ /* 0x000fc8000f8e023f */
[----:B------:R-:W-:Y:S01]  /*0850*/  UIADD3 UR42, UR37, UR42, URZ ;  /* 0x0000002a252a7290 */ /* 0x000fe2000fffe03f */
[----:B-1----:R-:W-:-:S04]  /*0860*/  @P1 IMAD.WIDE.U32 R16, R17, UR8, R4 ;  /* 0x0000000811101c25 */ /* 0x002fc8000f8e0004 */
[----:B------:R-:W-:Y:S02]  /*0870*/  @P1 IMAD.IADD R17, R17, 0x1, R15 ;  /* 0x0000000111111824 */ /* 0x000fe400078e020f */
[----:B--2---:R-:W-:-:S04]  /*0880*/  @!P1 IMAD.WIDE.U32 R8, R4, R13, R8 ;  /* 0x0000000d04089225 */ /* 0x004fc800078e0008 */
[----:B------:R-:W-:Y:S02]  /*0890*/  @!P1 IMAD.MOV.U32 R16, RZ, RZ, R8 ;  /* 0x000000ffff109224 */ /* 0x000fe400078e0008 */
[----:B------:R-:W-:Y:S01]  /*08a0*/  @!P1 IMAD.MOV.U32 R17, RZ, RZ, R9 ;  /* 0x000000ffff119224 */ /* 0x000fe200078e0009 */
[----:B------:R-:W-:Y:S06]  /*08b0*/  @!P3 BRA `(.L_x_5) ;  /* 0x00000000000cb947 */ /* 0x000fec0003800000 */
[----:B------:R-:W-:Y:S01]  /*08c0*/  UCGABAR_WAIT ;  /* 0x0000000000007dc7 */ /* 0x000fe20008000000 */
[----:B------:R-:W-:Y:S01]  /*08d0*/  CCTL.IVALL ;  /* 0x00000000ff00798f */ /* 0x000fe20002000000 */
[----:B------:R-:W-:Y:S05]  /*08e0*/  BRA `(.L_x_6) ;  /* 0x0000000000047947 */ /* 0x000fea0003800000 */
.L_x_5:
[----:B------:R-:W-:Y:S06]  /*08f0*/  BAR.SYNC.DEFER_BLOCKING 0x0 ;  /* 0x0000000000007b1d */ /* 0x000fec0000010000 */
.L_x_6:
[----:B------:R-:W-:Y:S05]  /*0900*/  @!P2 BRA `(.L_x_7) ;  /* 0x0000005c007ca947 */ /* 0x000fea0003800000 */
[----:B------:R-:W-:-:S13]  /*0910*/  ISETP.GT.U32.AND P0, PT, R6, 0x1, PT ;  /* 0x000000010600780c */ /* 0x000fda0003f04070 */
[----:B------:R-:W-:Y:S05]  /*0920*/  @P0 EXIT ;  /* 0x000000000000094d */ /* 0x000fea0003800000 */
[----:B------:R-:W-:Y:S01]  /*0930*/  ULDC.64 UR4, c[0x0][0x650] ;  /* 0x0001940000047ab9 */ /* 0x000fe20000000a00 */
[----:B------:R-:W-:Y:S01]  /*0940*/  PRMT R0, RZ, 0x7610, R0 ;  /* 0x00007610ff007816 */ /* 0x000fe20000000000 */
[----:B------:R-:W-:Y:S01]  /*0950*/  IMAD.MOV.U32 R101, RZ, RZ, -0x1 ;  /* 0xffffffffff657424 */ /* 0x000fe200078e00ff */
[----:B------:R-:W-:Y:S01]  /*0960*/  ISETP.GE.U32.AND P0, PT, R16, UR4, PT ;  /* 0x0000000410007c0c */ /* 0x000fe2000bf06070 */
[----:B------:R-:W-:Y:S02]  /*0970*/  IMAD.MOV.U32 R100, RZ, RZ, -0x1 ;  /* 0xffffffffff647424 */ /* 0x000fe400078e00ff */
[----:B------:R-:W-:Y:S01]  /*0980*/  IMAD.MOV.U32 R99, RZ, RZ, -0x1 ;  /* 0xffffffffff637424 */ /* 0x000fe200078e00ff */
[----:B------:R-:W-:-:S13]  /*0990*/  ISETP.GE.U32.AND.EX P0, PT, R17, UR5, PT, P0 ;  /* 0x0000000511007c0c */ /* 0x000fda000bf06100 */
[----:B------:R-:W-:Y:S05]  /*09a0*/  @P0 BRA `(.L_x_8) ;  /* 0x0000000400280947 */ /* 0x000fea0003800000 */
[----:B------:R-:W0:Y:S01]  /*09b0*/  LDC.64 R22, c[0x0][0x628] ;  /* 0x00018a00ff167b82 */ /* 0x000e220000000a00 */
[----:B------:R-:W-:Y:S02]  /*09c0*/  IMAD.MOV.U32 R8, RZ, RZ, R16 ;  /* 0x000000ffff087224 */ /* 0x000fe400078e0010 */
[----:B------:R-:W-:-:S05]  /*09d0*/  IMAD.MOV.U32 R9, RZ, RZ, R17 ;  /* 0x000000ffff097224 */ /* 0x000fca00078e0011 */
[----:B------:R-:W1:Y:S08]  /*09e0*/  LDC R0, c[0x0][0x630] ;  /* 0x00018c00ff007b82 */ /* 0x000e700000000800 */
[----:B------:R-:W2:Y:S01]  /*09f0*/  LDC.64 R24, c[0x0][0x620] ;  /* 0x00018800ff187b82 */ /* 0x000ea20000000a00 */
[----:B0-----:R-:W-:-:S04]  /*0a00*/  ISETP.NE.U32.AND P0, PT, R22, RZ, PT ;  /* 0x000000ff1600720c */ /* 0x001fc80003f05070 */
[----:B------:R-:W-:-:S13]  /*0a10*/  ISETP.NE.AND.EX P0, PT, R23, RZ, PT, P0 ;  /* 0x000000ff1700720c */ /* 0x000fda0003f05300 */
[----:B-12---:R-:W-:Y:S05]  /*0a20*/  @!P0 BRA `(.L_x_9) ;  /* 0x0000000000288947 */ /* 0x006fea0003800000 */
[----:B------:R-:W0:Y:S02]  /*0a30*/  LDC R15, c[0x0][0x634] ;  /* 0x00018d00ff0f7b82 */ /* 0x000e240000000800 */
[----:B0-----:R-:W-:-:S05]  /*0a40*/  IADD3 R15, P0, R16, R15, RZ ;  /* 0x0000000f100f7210 */ /* 0x001fca0007f1e0ff */
[----:B------:R-:W-:-:S04]  /*0a50*/  IMAD.X R21, RZ, RZ, R17, P0 ;  /* 0x000000ffff157224 */ /* 0x000fc800000e0611 */
[----:B------:R-:W-:-:S04]  /*0a60*/  IMAD.WIDE.U32 R8, R21, R22, RZ ;  /* 0x0000001615087225 */ /* 0x000fc800078e00ff */
[----:B------:R-:W-:-:S04]  /*0a70*/  IMAD.WIDE.U32 R12, P0, R15, R23, R8 ;  /* 0x000000170f0c7225 */ /* 0x000fc80007800008 */
[----:B------:R-:W-:-:S04]  /*0a80*/  IMAD.WIDE.U32 R8, R15, R22, RZ ;  /* 0x000000160f087225 */ /* 0x000fc800078e00ff */
[----:B------:R-:W-:Y:S01]  /*0a90*/  IMAD.X R15, RZ, RZ, RZ, P0 ;  /* 0x000000ffff0f7224 */ /* 0x000fe200000e06ff */
[----:B------:R-:W-:Y:S01]  /*0aa0*/  IADD3 RZ, P0, R9, R12, RZ ;  /* 0x0000000c09ff7210 */ /* 0x000fe20007f1e0ff */
[----:B------:R-:W-:-:S04]  /*0ab0*/  IMAD.MOV.U32 R14, RZ, RZ, R13 ;  /* 0x000000ffff0e7224 */ /* 0x000fc800078e000d */
[----:B------:R-:W-:-:S08]  /*0ac0*/  IMAD.WIDE.U32.X R8, R21, R23, R14, P0 ;  /* 0x0000001715087225 */ /* 0x000fd000000e040e */
.L_x_9:
[----:B------:R-:W0:Y:S01]  /*0ad0*/  LDC.64 R22, c[0x0][0x640] ;  /* 0x00019000ff167b82 */ /* 0x000e220000000a00 */
[--C-:B------:R-:W-:Y:S01]  /*0ae0*/  SHF.R.U64 R99, R8, R0, R9.reuse ;  /* 0x0000000008637219 */ /* 0x100fe20000001209 */
[----:B------:R-:W-:Y:S01]  /*0af0*/  IMAD R28, R7, R20, R4 ;  /* 0x00000014071c7224 */ /* 0x000fe200078e0204 */
[----:B------:R-:W-:Y:S02]  /*0b00*/  SHF.R.U32.HI R0, RZ, R0, R9 ;  /* 0x00000000ff007219 */ /* 0x000fe40000011609 */
[----:B------:R-:W-:-:S03]  /*0b10*/  IADD3 R5, P0, RZ, -R99, RZ ;  /* 0x80000063ff057210 */ /* 0x000fc60007f1e0ff */
[----:B------:R-:W1:Y:S02]  /*0b20*/  LDC R6, c[0x0][0x618] ;  /* 0x00018600ff067b82 */ /* 0x000e640000000800 */
[----:B------:R-:W-:-:S04]  /*0b30*/  IMAD.X R9, RZ, RZ, ~R0, P0 ;  /* 0x000000ffff097224 */ /* 0x000fc800000e0e00 */
[-C--:B------:R-:W-:Y:S02]  /*0b40*/  IMAD R0, R9, R24.reuse, RZ ;  /* 0x0000001809007224 */ /* 0x080fe400078e02ff */
[----:B------:R-:W2:Y:S01]  /*0b50*/  LDC R13, c[0x0][0x608] ;  /* 0x00018200ff0d7b82 */ /* 0x000ea20000000800 */
[----:B------:R-:W-:-:S04]  /*0b60*/  IMAD.WIDE.U32 R8, R5, R24, R16 ;  /* 0x0000001805087225 */ /* 0x000fc800078e0010 */
[----:B------:R-:W-:Y:S02]  /*0b70*/  IMAD R5, R5, R25, R0 ;  /* 0x0000001905057224 */ /* 0x000fe400078e0200 */
[----:B------:R-:W-:Y:S01]  /*0b80*/  IMAD.MOV.U32 R25, RZ, RZ, 0x1 ;  /* 0x00000001ff197424 */ /* 0x000fe200078e00ff */
[----:B------:R-:W3:Y:S01]  /*0b90*/  LDC R14, c[0x0][0x658] ;  /* 0x00019600ff0e7b82 */ /* 0x000ee20000000800 */
[----:B0-----:R-:W-:Y:S01]  /*0ba0*/  ISETP.NE.U32.AND P0, PT, R22, RZ, PT ;  /* 0x000000ff1600720c */ /* 0x001fe20003f05070 */
[----:B------:R-:W-:Y:S02]  /*0bb0*/  IMAD.IADD R5, R9, 0x1, R5 ;  /* 0x0000000109057824 */ /* 0x000fe400078e0205 */
[----:B------:R-:W-:Y:S01]  /*0bc0*/  IMAD.MOV.U32 R9, RZ, RZ, -0x1 ;  /* 0xffffffffff097424 */ /* 0x000fe200078e00ff */
[----:B------:R-:W-:-:S03]  /*0bd0*/  ISETP.NE.AND.EX P0, PT, R23, RZ, PT, P0 ;  /* 0x000000ff1700720c */ /* 0x000fc60003f05300 */
[----:B------:R-:W0:Y:S01]  /*0be0*/  LDC R21, c[0x0][0x600] ;  /* 0x00018000ff157b82 */ /* 0x000e220000000800 */
[-CC-:B-1----:R-:W-:Y:S02]  /*0bf0*/  SHF.R.U64 R15, R8, R6.reuse, R5.reuse ;  /* 0x00000006080f7219 */ /* 0x182fe40000001205 */
[----:B------:R-:W-:-:S05]  /*0c00*/  SHF.R.U32.HI R0, RZ, R6, R5 ;  /* 0x00000006ff007219 */ /* 0x000fca0000011605 */
[----:B------:R-:W1:Y:S01]  /*0c10*/  LDC R24, c[0x0][0x648] ;  /* 0x00019200ff187b82 */ /* 0x000e620000000800 */
[-CC-:B--2---:R-:W-:Y:S02]  /*0c20*/  SHF.R.U64 R29, R15, R13.reuse, R0.reuse ;  /* 0x0000000d0f1d7219 */ /* 0x184fe40000001200 */
[----:B------:R-:W-:-:S05]  /*0c30*/  SHF.R.U32.HI R5, RZ, R13, R0 ;  /* 0x0000000dff057219 */ /* 0x000fca0000011600 */
[----:B------:R-:W2:Y:S01]  /*0c40*/  LDC R26, c[0x0][0x638] ;  /* 0x00018e00ff1a7b82 */ /* 0x000ea20000000800 */
[-CC-:B---3--:R-:W-:Y:S02]  /*0c50*/  SHF.R.U64 R20, R29, R14.reuse, R5.reuse ;  /* 0x0000000e1d147219 */ /* 0x188fe40000001205 */
[-C--:B------:R-:W-:Y:S02]  /*0c60*/  SHF.L.U32 R0, R9, R14.reuse, RZ ;  /* 0x0000000e09007219 */ /* 0x080fe400000006ff */
[----:B------:R-:W-:Y:S01]  /*0c70*/  SHF.R.U32.HI R5, RZ, R14, R5 ;  /* 0x0000000eff057219 */ /* 0x000fe20000011605 */
[----:B------:R-:W-:Y:S01]  /*0c80*/  IMAD.MOV.U32 R4, RZ, RZ, R20 ;  /* 0x000000ffff047224 */ /* 0x000fe200078e0014 */
[----:B------:R-:W-:Y:S01]  /*0c90*/  LOP3.LUT R12, RZ, R0, RZ, 0x33, !PT ;  /* 0x00000000ff0c7212 */ /* 0x000fe200078e33ff */
[----:B------:R-:W3:Y:S01]  /*0ca0*/  LDC R27, c[0x0][0x610] ;  /* 0x00018400ff1b7b82 */ /* 0x000ee20000000800 */
[----:B------:R-:W-:Y:S05]  /*0cb0*/  @!P0 BRA `(.L_x_10) ;  /* 0x0000000000288947 */ /* 0x000fea0003800000 */
[----:B------:R-:W4:Y:S02]  /*0cc0*/  LDC R9, c[0x0][0x64c] ;  /* 0x00019300ff097b82 */ /* 0x000f240000000800 */
[----:B----4-:R-:W-:-:S05]  /*0cd0*/  IADD3 R9, P0, R20, R9, RZ ;  /* 0x0000000914097210 */ /* 0x010fca0007f1e0ff */
        /* <DEDUP_REMOVED lines=8> */
.L_x_10:
[----:B-1----:R-:W-:Y:S01]  /*0d60*/  SHF.R.U64 R4, R4, R24, R5 ;  /* 0x0000001804047219 */ /* 0x002fe20000001205 */
[----:B0-----:R-:W-:Y:S01]  /*0d70*/  VIADD R6, R21, 0xffffffff ;  /* 0xffffffff15067836 */ /* 0x001fe20000000000 */
[----:B------:R-:W-:Y:S02]  /*0d80*/  SHF.L.U32 R0, R25, R14, RZ ;  /* 0x0000000e19007219 */ /* 0x000fe400000006ff */
[----:B------:R-:W-:Y:S01]  /*0d90*/  LOP3.LUT R5, R29, R12, RZ, 0xc0, !PT ;  /* 0x0000000c1d057212 */ /* 0x000fe200078ec0ff */
[----:B------:R-:W-:Y:S01]  /*0da0*/  IMAD.MOV R7, RZ, RZ, -R4 ;  /* 0x000000ffff077224 */ /* 0x000fe200078e0a04 */
[----:B------:R-:W-:Y:S02]  /*0db0*/  SEL R3, R3, R28, !P1 ;  /* 0x0000001c03037207 */ /* 0x000fe40004800000 */
[----:B------:R-:W-:Y:S01]  /*0dc0*/  LOP3.LUT R6, R15, R6, RZ, 0xc0, !PT ;  /* 0x000000060f067212 */ /* 0x000fe200078ec0ff */
[----:B------:R-:W-:Y:S02]  /*0dd0*/  IMAD R4, R0, R4, R5 ;  /* 0x0000000400047224 */ /* 0x000fe400078e0205 */
[----:B--2---:R-:W-:-:S02]  /*0de0*/  IMAD R0, R7, R26, R20 ;  /* 0x0000001a07007224 */ /* 0x004fc400078e0214 */
[----:B---3--:R-:W-:Y:S02]  /*0df0*/  IMAD R3, R4, R27, R3 ;  /* 0x0000001b04037224 */ /* 0x008fe400078e0203 */
[----:B------:R-:W-:Y:S02]  /*0e00*/  IMAD.MOV.U32 R5, RZ, RZ, 0x1 ;  /* 0x00000001ff057424 */ /* 0x000fe400078e00ff */
[----:B------:R-:W-:-:S03]  /*0e10*/  IMAD R4, R0, R21, R6 ;  /* 0x0000001500047224 */ /* 0x000fc600078e0206 */
[----:B------:R-:W-:Y:S02]  /*0e20*/  PRMT R0, R5, 0x7610, R0 ;  /* 0x0000761005007816 */ /* 0x000fe40000000000 */
[----:B------:R-:W-:Y:S02]  /*0e30*/  SEL R100, R4, R3, !P1 ;  /* 0x0000000304647207 */ /* 0x000fe40004800000 */
[----:B------:R-:W-:-:S07]  /*0e40*/  SEL R101, R3, R4, !P1 ;  /* 0x0000000403657207 */ /* 0x000fce0004800000 */
.L_x_8:
[----:B------:R-:W-:-:S08]  /*0e50*/  NOP ;  /* 0x0000000000007918 */ /* 0x000fd00000000000 */
[----:B------:R-:W0:Y:S02]  /*0e60*/  USETMAXREG.TRY_ALLOC.CTAPOOL UP0, 0xe8 ;  /* 0x000000e8000079c8 */ /* 0x000e240008000600 */
[----:B0-----:R-:W-:-:S13]  /*0e70*/  PLOP3.LUT P0, PT, PT, PT, UP0, 0x80, 0x0 ;  /* 0x000000000000781c */ /* 0x001fda0003f0f008 */
[----:B------:R-:W-:Y:S05]  /*0e80*/  @!P0 BRA `(.L_x_8) ;  /* 0xfffffffc00f08947 */ /* 0x000fea000383ffff */
[----:B------:R-:W-:Y:S01]  /*0e90*/  ULDC.64 UR4, c[0x0][0x598] ;  /* 0x0001660000047ab9 */ /* 0x000fe20000000a00 */
[----:B------:R-:W-:Y:S01]  /*0ea0*/  ULDC.64 UR38, c[0x0][0x208] ;  /* 0x0000820000267ab9 */ /* 0x000fe20000000a00 */
[----:B------:R-:W-:-:S04]  /*0eb0*/  ISETP.NE.U32.AND P0, PT, RZ, UR4, PT ;  /* 0x00000004ff007c0c */ /* 0x000fc8000bf05070 */
[----:B------:R-:W-:-:S13]  /*0ec0*/  ISETP.NE.AND.EX P0, PT, RZ, UR5, PT, P0 ;  /* 0x00000005ff007c0c */ /* 0x000fda000bf05300 */
[----:B------:R-:W-:Y:S05]  /*0ed0*/  @!P0 BRA `(.L_x_11) ;  /* 0x00000000001c8947 */ /* 0x000fea0003800000 */
[----:B------:R-:W0:Y:S02]  /*0ee0*/  LDC.64 R4, c[0x0][0x598] ;  /* 0x00016600ff047b82 */ /* 0x000e240000000a00 */
[----:B0-----:R-:W2:Y:S02]  /*0ef0*/  LDG.E.64 R4, desc[UR38][R4.64] ;  /* 0x0000002604047981 */ /* 0x001ea4000c1e1b00 */
[----:B--2---:R-:W-:-:S04]  /*0f00*/  ISETP.NE.U32.AND P0, PT, R4, RZ, PT ;  /* 0x000000ff0400720c */ /* 0x004fc80003f05070 */
[----:B------:R-:W-:-:S13]  /*0f10*/  ISETP.NE.AND.EX P0, PT, R5, RZ, PT, P0 ;  /* 0x000000ff0500720c */ /* 0x000fda0003f05300 */
[----:B------:R-:W-:Y:S05]  /*0f20*/  @!P0 BRA `(.L_x_11) ;  /* 0x0000000000088947 */ /* 0x000fea0003800000 */
[----:B------:R0:W5:Y:S01]  /*0f30*/  LD.E R88, desc[UR38][R4.64] ;  /* 0x0000002604587980 */ /* 0x000162000c101900 */
[----:B------:R-:W-:Y:S05]  /*0f40*/  BRA `(.L_x_12) ;  /* 0x0000000000247947 */ /* 0x000fea0003800000 */
.L_x_11:
[----:B------:R-:W-:Y:S02]  /*0f50*/  ULDC.64 UR4, c[0x0][0x588] ;  /* 0x0001620000047ab9 */ /* 0x000fe40000000a00 */
[----:B------:R-:W-:-:S04]  /*0f60*/  ISETP.NE.U32.AND P0, PT, RZ, UR4, PT ;  /* 0x00000004ff007c0c */ /* 0x000fc8000bf05070 */
[----:B------:R-:W-:-:S13]  /*0f70*/  ISETP.NE.AND.EX P0, PT, RZ, UR5, PT, P0 ;  /* 0x00000005ff007c0c */ /* 0x000fda000bf05300 */
[----:B------:R-:W-:Y:S05]  /*0f80*/  @!P0 BRA `(.L_x_13) ;  /* 0x00000000000c8947 */ /* 0x000fea0003800000 */
[----:B------:R-:W0:Y:S02]  /*0f90*/  LDC.64 R88, c[0x0][0x588] ;  /* 0x00016200ff587b82 */ /* 0x000e240000000a00 */
[----:B0-----:R1:W5:Y:S01]  /*0fa0*/  LDG.E R88, desc[UR38][R88.64] ;  /* 0x0000002658587981 */ /* 0x001362000c1e1900 */
[----:B------:R-:W-:Y:S05]  /*0fb0*/  BRA `(.L_x_12) ;  /* 0x0000000000087947 */ /* 0x000fea0003800000 */
.L_x_13:
[----:B------:R-:W-:Y:S02]  /*0fc0*/  ULDC UR4, c[0x0][0x580] ;  /* 0x0001600000047ab9 */ /* 0x000fe40000000800 */
[----:B------:R-:W-:-:S07]  /*0fd0*/  IMAD.U32 R88, RZ, RZ, UR4 ;  /* 0x00000004ff587e24 */ /* 0x000fce000f8e00ff */
.L_x_12:
[----:B------:R-:W-:Y:S02]  /*0fe0*/  ULDC.64 UR4, c[0x0][0x5a0] ;  /* 0x0001680000047ab9 */ /* 0x000fe40000000a00 */
[----:B------:R-:W-:-:S04]  /*0ff0*/  ISETP.NE.U32.AND P0, PT, RZ, UR4, PT ;  /* 0x00000004ff007c0c */ /* 0x000fc8000bf05070 */
[----:B------:R-:W-:-:S13]  /*1000*/  ISETP.NE.AND.EX P0, PT, RZ, UR5, PT, P0 ;  /* 0x00000005ff007c0c */ /* 0x000fda000bf05300 */
[----:B------:R-:W-:Y:S05]  /*1010*/  @!P0 BRA `(.L_x_14) ;  /* 0x00000000001c8947 */ /* 0x000fea0003800000 */
[----:B0-----:R-:W0:Y:S02]  /*1020*/  LDC.64 R4, c[0x0][0x5a0] ;  /* 0x00016800ff047b82 */ /* 0x001e240000000a00 */
[----:B0-----:R-:W2:Y:S02]  /*1030*/  LDG.E.64 R4, desc[UR38][R4.64] ;  /* 0x0000002604047981 */ /* 0x001ea4000c1e1b00 */
[----:B--2---:R-:W-:-:S04]  /*1040*/  ISETP.NE.U32.AND P0, PT, R4, RZ, PT ;  /* 0x000000ff0400720c */ /* 0x004fc80003f05070 */
[----:B------:R-:W-:-:S13]  /*1050*/  ISETP.NE.AND.EX P0, PT, R5, RZ, PT, P0 ;  /* 0x000000ff0500720c */ /* 0x000fda0003f05300 */
[----:B------:R-:W-:Y:S05]  /*1060*/  @!P0 BRA `(.L_x_14) ;  /* 0x0000000000088947 */ /* 0x000fea0003800000 */
[----:B-1----:R0:W5:Y:S01]  /*1070*/  LD.E R89, desc[UR38][R4.64] ;  /* 0x0000002604597980 */ /* 0x002162000c101900 */
[----:B------:R-:W-:Y:S05]  /*1080*/  BRA `(.L_x_15) ;  /* 0x0000000000247947 */ /* 0x000fea0003800000 */
.L_x_14:
[----:B------:R-:W-:Y:S02]  /*1090*/  ULDC.64 UR4, c[0x0][0x590] ;  /* 0x0001640000047ab9 */ /* 0x000fe40000000a00 */
[----:B------:R-:W-:-:S04]  /*10a0*/  ISETP.NE.U32.AND P0, PT, RZ, UR4, PT ;  /* 0x00000004ff007c0c */ /* 0x000fc8000bf05070 */
[----:B------:R-:W-:-:S13]  /*10b0*/  ISETP.NE.AND.EX P0, PT, RZ, UR5, PT, P0 ;  /* 0x00000005ff007c0c */ /* 0x000fda000bf05300 */
[----:B------:R-:W-:Y:S05]  /*10c0*/  @!P0 BRA `(.L_x_16) ;  /* 0x00000000000c8947 */ /* 0x000fea0003800000 */
[----:B0-----:R-:W1:Y:S02]  /*10d0*/  LDC.64 R4, c[0x0][0x590] ;  /* 0x00016400ff047b82 */ /* 0x001e640000000a00 */
[----:B-1----:R1:W5:Y:S01]  /*10e0*/  LDG.E R89, desc[UR38][R4.64] ;  /* 0x0000002604597981 */ /* 0x002362000c1e1900 */
[----:B------:R-:W-:Y:S05]  /*10f0*/  BRA `(.L_x_15) ;  /* 0x0000000000087947 */ /* 0x000fea0003800000 */
.L_x_16:
[----:B------:R-:W-:Y:S02]  /*1100*/  ULDC UR4, c[0x0][0x584] ;  /* 0x0001610000047ab9 */ /* 0x000fe40000000800 */
[----:B-1----:R-:W-:-:S07]  /*1110*/  IMAD.U32 R89, RZ, RZ, UR4 ;  /* 0x00000004ff597e24 */ /* 0x002fce000f8e00ff */
.L_x_15:
[----:B------:R-:W-:-:S13]  /*1120*/  LOP3.LUT P0, RZ, R0, 0xff, RZ, 0xc0, !PT ;  /* 0x000000ff00ff7812 */ /* 0x000fda000780c0ff */
[----:B------:R-:W-:Y:S05]  /*1130*/  @!P0 EXIT ;  /* 0x000000000000894d */ /* 0x000fea0003800000 */
[----:B------:R-:W2:Y:S01]  /*1140*/  LDC R92, c[0x0][0x658] ;  /* 0x00019600ff5c7b82 */ /* 0x000ea20000000800 */
[----:B------:R-:W-:Y:S01]  /*1150*/  ULDC.64 UR6, c[0x0][0x288] ;  /* 0x0000a20000067ab9 */ /* 0x000fe20000000a00 */
[----:B------:R-:W-:Y:S01]  /*1160*/  LOP3.LUT R10, R10, 0x1, RZ, 0xc0, !PT ;  /* 0x000000010a0a7812 */ /* 0x000fe200078ec0ff */
[----:B------:R-:W-:Y:S01]  /*1170*/  UIADD3 UR4, UR7, 0x3f, URZ ;  /* 0x0000003f07047890 */ /* 0x000fe2000fffe03f */
[----:B------:R-:W-:Y:S01]  /*1180*/  SHF.R.U32.HI R0, RZ, 0x2, R94 ;  /* 0x00000002ff007819 */ /* 0x000fe2000001165e */
[----:B01----:R-:W-:Y:S01]  /*1190*/  IMAD.MOV.U32 R5, RZ, RZ, -0x1 ;  /* 0xffffffffff057424 */ /* 0x003fe200078e00ff */
[----:B------:R-:W-:Y:S01]  /*11a0*/  SHF.R.U32.HI R11, RZ, 0x1, R11 ;  /* 0x00000001ff0b7819 */ /* 0x000fe2000001160b */
[----:B------:R-:W-:Y:S01]  /*11b0*/  USHF.R.S32.HI UR5, URZ, 0x1f, UR4 ;  /* 0x0000001f3f057899 */ /* 0x000fe20008011404 */
[----:B------:R-:W0:Y:S01]  /*11c0*/  LDC.64 R90, c[0x0][0x5c8] ;  /* 0x00017200ff5a7b82 */ /* 0x000e220000000a00 */
[----:B------:R-:W-:Y:S01]  /*11d0*/  IMAD.SHL.U32 R3, R10, 0x40, RZ ;  /* 0x000000400a037824 */ /* 0x000fe200078e00ff */
[----:B------:R-:W-:Y:S01]  /*11e0*/  LOP3.LUT R0, R0, 0x7, RZ, 0xc0, !PT ;  /* 0x0000000700007812 */ /* 0x000fe200078ec0ff */
[----:B------:R-:W-:Y:S01]  /*11f0*/  ULEA.HI UR5, UR5, UR4, URZ, 0x6 ;  /* 0x0000000405057291 */ /* 0x000fe2000f8f303f */
[----:B------:R-:W-:Y:S01]  /*1200*/  LOP3.LUT R11, R11, 0x30, RZ, 0xc0, !PT ;  /* 0x000000300b0b7812 */ /* 0x000fe200078ec0ff */
[----:B------:R-:W-:Y:S01]  /*1210*/  IMAD.MOV.U32 R7, RZ, RZ, 0x1 ;  /* 0x00000001ff077424 */ /* 0x000fe200078e00ff */
[--C-:B------:R-:W-:Y:S01]  /*1220*/  LOP3.LUT R22, R3, 0x40, R0.reuse, 0xe2, !PT ;  /* 0x0000004003167812 */ /* 0x100fe200078ee200 */
[----:B------:R-:W-:Y:S01]  /*1230*/  USHF.R.S32.HI UR43, URZ, 0x6, UR5 ;  /* 0x000000063f2b7899 */ /* 0x000fe20008011405 */
[----:B------:R-:W1:Y:S01]  /*1240*/  LDC R96, c[0x0][0x600] ;  /* 0x00018000ff607b82 */ /* 0x000e620000000800 */
[-C--:B------:R-:W-:Y:S01]  /*1250*/  IADD3 R3, RZ, -R11.reuse, -R0 ;  /* 0x8000000bff037210 */ /* 0x080fe20007ffe800 */
[----:B------:R-:W-:Y:S01]  /*1260*/  IMAD.U32 R4, RZ, RZ, UR6 ;  /* 0x00000006ff047e24 */ /* 0x000fe2000f8e00ff */
[C---:B------:R-:W-:Y:S01]  /*1270*/  LOP3.LUT R93, R94.reuse, 0x3, RZ, 0xc0, !PT ;  /* 0x000000035e5d7812 */ /* 0x040fe200078ec0ff */
[----:B------:R-:W-:Y:S01]  /*1280*/  UISETP.LT.AND UP0, UPT, UR43, 0x1, UPT ;  /* 0x000000012b00788c */ /* 0x000fe2000bf01270 */
[----:B------:R-:W-:Y:S01]  /*1290*/  LOP3.LUT R95, R94, 0x80, RZ, 0xc0, !PT ;  /* 0x000000805e5f7812 */ /* 0x000fe200078ec0ff */
[----:B------:R-:W-:Y:S01]  /*12a0*/  IMAD R3, R10, -0x40, R3 ;  /* 0xffffffc00a037824 */ /* 0x000fe200078e0203 */
[----:B------:R-:W-:Y:S01]  /*12b0*/  ULDC UR4, c[0x0][0x284] ;  /* 0x0000a10000047ab9 */ /* 0x000fe20000000800 */
[-C--:B--2---:R-:W-:Y:S01]  /*12c0*/  SHF.L.U32 R5, R5, R92.reuse, RZ ;  /* 0x0000005c05057219 */ /* 0x084fe200000006ff */
[----:B------:R-:W-:Y:S01]  /*12d0*/  USEL UR44, UR43, 0x1, UP0 ;  /* 0x000000012b2c7887 */ /* 0x000fe20008000000 */
[----:B------:R-:W-:Y:S01]  /*12e0*/  IMAD R93, R93, -0x2, R4 ;  /* 0xfffffffe5d5d7824 */ /* 0x000fe200078e0204 */
[----:B------:R-:W-:Y:S01]  /*12f0*/  LOP3.LUT R22, R22, R11, RZ, 0xfc, !PT ;  /* 0x0000000b16167212 */ /* 0x000fe200078efcff */
[----:B------:R-:W-:Y:S01]  /*1300*/  IMAD.SHL.U32 R94, R94, 0x2, RZ ;  /* 0x000000025e5e7824 */ /* 0x000fe200078e00ff */
[----:B------:R-:W-:Y:S01]  /*1310*/  SHF.L.U32 R92, R7, R92, RZ ;  /* 0x0000005c075c7219 */ /* 0x000fe200000006ff */
[----:B------:R-:W-:Y:S01]  /*1320*/  VIADD R98, R3, UR4 ;  /* 0x0000000403627c36 */ /* 0x000fe20008000000 */
[----:B------:R-:W-:Y:S01]  /*1330*/  LOP3.LUT R103, R18, 0x1, RZ, 0xfc, !PT ;  /* 0x0000000112677812 */ /* 0x000fe200078efcff */
[----:B------:R-:W-:Y:S01]  /*1340*/  IMAD.MOV.U32 R23, RZ, RZ, RZ ;  /* 0x000000ffff177224 */ /* 0x000fe200078e00ff */
[C---:B0-----:R-:W-:Y:S01]  /*1350*/  SHF.L.U64.HI R91, R90.reuse, 0x3, R91 ;  /* 0x000000035a5b7819 */ /* 0x041fe2000001025b */
[----:B------:R-:W-:Y:S01]  /*1360*/  IMAD.SHL.U32 R90, R90, 0x8, RZ ;  /* 0x000000085a5a7824 */ /* 0x000fe200078e00ff */
[----:B------:R-:W-:Y:S01]  /*1370*/  SHF.R.U32.HI R95, RZ, 0x7, R95 ;  /* 0x00000007ff5f7819 */ /* 0x000fe2000001165f */
[----:B------:R-:W-:Y:S01]  /*1380*/  UIADD3 UR44, UR43, -UR44, URZ ;  /* 0x8000002c2b2c7290 */ /* 0x000fe2000fffe03f */
[----:B------:R-:W-:Y:S01]  /*1390*/  LOP3.LUT R97, RZ, R5, RZ, 0x33, !PT ;  /* 0x00000005ff617212 */ /* 0x000fe200078e33ff */
[----:B------:R-:W-:Y:S01]  /*13a0*/  UMOV UR40, URZ ;  /* 0x0000003f00287c82 */ /* 0x000fe20008000000 */
[----:B------:R-:W-:Y:S01]  /*13b0*/  UMOV UR41, URZ ;  /* 0x0000003f00297c82 */ /* 0x000fe20008000000 */
[----:B-1----:R-:W-:-:S08]  /*13c0*/  VIADD R96, R96, 0xffffffff ;  /* 0xffffffff60607836 */ /* 0x002fd00000000000 */
.L_x_162:
[----:B0-----:R-:W0:Y:S01]  /*13d0*/  SHFL.IDX PT, R0, R95, RZ, 0x1f ;  /* 0x00001fff5f007589 */ /* 0x001e2200000e0000 */
[----:B-1----:R-:W1:Y:S01]  /*13e0*/  S2UR UR7, SR_CgaCtaId ;  /* 0x00000000000779c3 */ /* 0x002e620000008800 */
[----:B------:R-:W-:Y:S01]  /*13f0*/  UMOV UR6, 0x400 ;  /* 0x0000040000067882 */ /* 0x000fe20000000000 */
[----:B0-----:R-:W-:Y:S01]  /*1400*/  R2UR UR4, R0 ;  /* 0x00000000000472ca */ /* 0x001fe200000e0000 */
[----:B-1----:R-:W-:-:S12]  /*1410*/  ULEA UR6, UR7, UR6, 0x18 ;  /* 0x0000000607067291 */ /* 0x002fd8000f8ec03f */
[----:B------:R-:W-:-:S04]  /*1420*/  ULEA.HI UR5, UR4, UR4, URZ, 0x1 ;  /* 0x0000000404057291 */ /* 0x000fc8000f8f083f */
[----:B------:R-:W-:-:S04]  /*1430*/  ULOP3.LUT UR5, UR5, 0x7fffe, URZ, 0xc0, !UPT ;  /* 0x0007fffe05057892 */ /* 0x000fc8000f8ec03f */
[----:B------:R-:W-:-:S03]  /*1440*/  UIADD3 UR5, UR4, -UR5, URZ ;  /* 0x8000000504057290 */ /* 0x000fc6000fffe03f */
[----:B------:R-:W-:Y:S01]  /*1450*/  ULDC UR4, c[0x0][0x28c] ;  /* 0x0000a30000047ab9 */ /* 0x000fe20000000800 */
[----:B------:R-:W-:Y:S01]  /*1460*/  ULEA UR5, UR5, UR6, 0xd ;  /* 0x0000000605057291 */ /* 0x000fe2000f8e683f */
[----:B------:R-:W-:-:S03]  /*1470*/  ISETP.LT.AND P0, PT, RZ, UR4, PT ;  /* 0x00000004ff007c0c */ /* 0x000fc6000bf01270 */
[----:B------:R-:W-:-:S04]  /*1480*/  UIADD3 UR5, UR5, 0x100, URZ ;  /* 0x0000010005057890 */ /* 0x000fc8000fffe03f */
[----:B------:R-:W-:-:S04]  /*1490*/  USHF.R.U32.HI UR5, URZ, 0x4, UR5 ;  /* 0x000000043f057899 */ /* 0x000fc80008011605 */
[----:B------:R-:W-:Y:S02]  /*14a0*/  ULOP3.LUT UR45, UR5, 0x3fff, URZ, 0xc0, !UPT ;  /* 0x00003fff052d7892 */ /* 0x000fe4000f8ec03f */
[----:B--2345:R-:W-:Y:S10]  /*14b0*/  @P0 BRA `(.L_x_17) ;  /* 0x0000000000400947 */ /* 0x03cff40003800000 */
[----:B------:R-:W-:Y:S01]  /*14c0*/  MOV R0, 0x0 ;  /* 0x0000000000007802 */ /* 0x000fe20000000f00 */
[----:B------:R-:W-:Y:S01]  /*14d0*/  ULDC.64 UR4, c[0x4][0x68] ;  /* 0x01001a0000047ab9 */ /* 0x000fe20000000a00 */
[----:B------:R-:W-:Y:S01]  /*14e0*/  ULDC.64 UR6, c[0x4][0x8] ;  /* 0x0100020000067ab9 */ /* 0x000fe20000000a00 */
[----:B------:R-:W-:Y:S01]  /*14f0*/  IMAD.U32 R4, RZ, RZ, UR4 ;  /* 0x00000004ff047e24 */ /* 0x000fe2000f8e00ff */
[----:B------:R0:W1:Y:S01]  /*1500*/  LDC.64 R14, c[0x4][R0] ;  /* 0x01000000000e7b82 */ /* 0x0000620000000a00 */
[----:B------:R-:W-:Y:S01]  /*1510*/  IMAD.U32 R5, RZ, RZ, UR5 ;  /* 0x00000005ff057e24 */ /* 0x000fe2000f8e00ff */
[----:B------:R-:W-:Y:S01]  /*1520*/  ULDC.64 UR4, c[0x4][0x70] ;  /* 0x01001c0000047ab9 */ /* 0x000fe20000000a00 */
[----:B------:R-:W-:Y:S02]  /*1530*/  IMAD.U32 R10, RZ, RZ, UR6 ;  /* 0x00000006ff0a7e24 */ /* 0x000fe4000f8e00ff */
[----:B------:R-:W-:Y:S02]  /*1540*/  IMAD.U32 R6, RZ, RZ, UR4 ;  /* 0x00000004ff067e24 */ /* 0x000fe4000f8e00ff */
[----:B------:R-:W-:-:S02]  /*1550*/  IMAD.U32 R7, RZ, RZ, UR5 ;  /* 0x00000005ff077e24 */ /* 0x000fc4000f8e00ff */
[----:B------:R-:W-:Y:S02]  /*1560*/  IMAD.U32 R11, RZ, RZ, UR7 ;  /* 0x00000007ff0b7e24 */ /* 0x000fe4000f8e00ff */
[----:B------:R-:W-:Y:S02]  /*1570*/  IMAD.MOV.U32 R8, RZ, RZ, 0x1e1 ;  /* 0x000001e1ff087424 */ /* 0x000fe400078e00ff */
[----:B------:R-:W-:Y:S02]  /*1580*/  IMAD.MOV.U32 R12, RZ, RZ, 0x1 ;  /* 0x00000001ff0c7424 */ /* 0x000fe400078e00ff */
[----:B0-----:R-:W-:-:S07]  /*1590*/  IMAD.MOV.U32 R13, RZ, RZ, RZ ;  /* 0x000000ffff0d7224 */ /* 0x001fce00078e00ff */
[----:B------:R-:W-:-:S07]  /*15a0*/  LEPC R20, `(.L_x_17) ;  /* 0x000000001014794e */ /* 0x000fce0000000000 */
[----:B-1---5:R-:W-:Y:S05]  /*15b0*/  CALL.ABS.NOINC R14 ;  /* 0x000000000e007343 */ /* 0x022fea0003c00000 */
.L_x_17:
[----:B------:R-:W-:-:S13]  /*15c0*/  ISETP.NE.AND P0, PT, R103, 0x3, PT ;  /* 0x000000036700780c */ /* 0x000fda0003f05270 */
[----:B------:R-:W-:Y:S05]  /*15d0*/  @!P0 BRA `(.L_x_18) ;  /* 0x0000000000048947 */ /* 0x000fea0003800000 */
[----:B------:R-:W-:Y:S01]  /*15e0*/  BPT.TRAP 0x1 ;  /* 0x000000040000795c */ /* 0x000fe20000300000 */
.L_x_18:
[----:B------:R-:W0:Y:S01]  /*15f0*/  S2UR UR5, SR_CgaCtaId ;  /* 0x00000000000579c3 */ /* 0x000e220000008800 */
[----:B------:R-:W-:Y:S01]  /*1600*/  UMOV UR4, 0x400 ;  /* 0x0000040000047882 */ /* 0x000fe20000000000 */
[----:B------:R-:W-:Y:S02]  /*1610*/  IMAD.U32 R0, RZ, RZ, UR40 ;  /* 0x00000028ff007e24 */ /* 0x000fe4000f8e00ff */
[----:B------:R-:W-:-:S03]  /*1620*/  IMAD.U32 R3, RZ, RZ, UR41 ;  /* 0x00000029ff037e24 */ /* 0x000fc6000f8e00ff */
[----:B------:R-:W-:Y:S01]  /*1630*/  SHF.L.U32 R0, R0, 0x1f, RZ ;  /* 0x0000001f00007819 */ /* 0x000fe200000006ff */
[----:B0-----:R-:W-:-:S06]  /*1640*/  ULEA UR4, UR5, UR4, 0x18 ;  /* 0x0000000405047291 */ /* 0x001fcc000f8ec03f */
[----:B------:R-:W-:-:S04]  /*1650*/  IMAD.U32 R6, RZ, RZ, UR4 ;  /* 0x00000004ff067e24 */ /* 0x000fc8000f8e00ff */
[----:B------:R-:W-:-:S04]  /*1660*/  IMAD R3, R3, 0x8, R6 ;  /* 0x0000000803037824 */ /* 0x000fc800078e0206 */
[----:B------:R0:W1:Y:S01]  /*1670*/  SYNCS.PHASECHK.TRANS64.TRYWAIT P1, [R3+URZ], R0 ;  /* 0x00000000030075a7 */ /* 0x000062000802017f */
[----:B------:R-:W-:Y:S05]  /*1680*/  @!P0 BRA `(.L_x_19) ;  /* 0x0000000000048947 */ /* 0x000fea0003800000 */
[----:B------:R-:W-:Y:S01]  /*1690*/  BPT.TRAP 0x1 ;  /* 0x000000040000795c */ /* 0x000fe20000300000 */
.L_x_19:
[----:B------:R-:W-:-:S05]  /*16a0*/  IMAD.U32 R4, RZ, RZ, UR44 ;  /* 0x0000002cff047e24 */ /* 0x000fca000f8e00ff */
[----:B------:R-:W-:Y:S01]  /*16b0*/  ISETP.GE.AND P2, PT, R4, 0x1, PT ;  /* 0x000000010400780c */ /* 0x000fe20003f46270 */
[----:B-1----:R-:W-:-:S12]  /*16c0*/  @P1 BRA `(.L_x_20) ;  /* 0x0000000000081947 */ /* 0x002fd80003800000 */
[----:B------:R-:W1:Y:S02]  /*16d0*/  SYNCS.PHASECHK.TRANS64.TRYWAIT P1, [R3+URZ], R0 ;  /* 0x00000000030075a7 */ /* 0x000e64000802017f */
[----:B-1----:R-:W-:Y:S05]  /*16e0*/  @!P1 BRA `(.L_x_21) ;  /* 0x0000006400309947 */ /* 0x002fea0003800000 */
.L_x_20:
[----:B------:R-:W-:Y:S05]  /*16f0*/  WARPSYNC.ALL ;  /* 0x0000000000007948 */ /* 0x000fea0003800000 */
[----:B------:R-:W-:Y:S01]  /*1700*/  R2UR UR4, R6 ;  /* 0x00000000060472ca */ /* 0x000fe200000e0000 */
[----:B------:R-:W-:Y:S01]  /*1710*/  ULEA UR5, UR41, UR45, 0xa ;  /* 0x0000002d29057291 */ /* 0x000fe2000f8e503f */
[----:B------:R-:W-:Y:S01]  /*1720*/  WARPGROUP.ARRIVE ;  /* 0x00000000000079c5 */ /* 0x000fe20000000000 */
[----:B------:R-:W-:Y:S01]  /*1730*/  UMOV UR9, 0x40000040 ;  /* 0x4000004000097882 */ /* 0x000fe20000000000 */
[----:B------:R-:W-:-:S04]  /*1740*/  UMOV UR11, 0x40000040 ;  /* 0x40000040000b7882 */ /* 0x000fc80000000000 */
[----:B------:R-:W-:-:S05]  /*1750*/  UMOV UR8, UR5 ;  /* 0x0000000500087c82 */ /* 0x000fca0008000000 */
[----:B------:R-:W-:-:S04]  /*1760*/  UIADD3 UR4, UR4, 0x8100, URZ ;  /* 0x0000810004047890 */ /* 0x000fc8000fffe03f */
[----:B------:R-:W-:-:S04]  /*1770*/  USHF.R.U32.HI UR4, URZ, 0x4, UR4 ;  /* 0x000000043f047899 */ /* 0x000fc80008011604 */
[----:B------:R-:W-:-:S04]  /*1780*/  ULOP3.LUT UR4, UR4, 0x3fff, URZ, 0xc0, !UPT ;  /* 0x00003fff04047892 */ /* 0x000fc8000f8ec03f */
[----:B------:R-:W-:-:S04]  /*1790*/  ULOP3.LUT UR4, UR4, 0x10000, URZ, 0xfc, !UPT ;  /* 0x0001000004047892 */ /* 0x000fc8000f8efc3f */
[----:B------:R-:W-:-:S07]  /*17a0*/  ULEA UR6, UR41, UR4, 0xa ;  /* 0x0000000429067291 */ /* 0x000fce000f8e503f */
[----:B------:R-:W-:Y:S02]  /*17b0*/  UMOV UR10, UR6 ;  /* 0x00000006000a7c82 */ /* 0x000fe40008000000 */
[----:B------:R-:W-:Y:S01]  /*17c0*/  HGMMA.64x128x16.F32 R24, gdesc[UR8].tnspA, RZ, !UPT, gsb0 ;  /* 0x21e00000081879f0 */ /* 0x000fe2000c0008ff */
[----:B------:R-:W-:Y:S02]  /*17d0*/  UIADD3 UR8, UR5, 0x80, URZ ;  /* 0x0000008005087890 */ /* 0x000fe4000fffe03f */
[----:B------:R-:W-:Y:S01]  /*17e0*/  UIADD3 UR10, UR6, 0x2, URZ ;  /* 0x00000002060a7890 */ /* 0x000fe2000fffe03f */
[----:B------:R-:W-:Y:S01]  /*17f0*/  UMOV UR9, 0x40000040 ;  /* 0x4000004000097882 */ /* 0x000fe20000000000 */
[----:B------:R-:W-:Y:S01]  /*1800*/  UMOV UR11, 0x40000040 ;  /* 0x40000040000b7882 */ /* 0x000fe20000000000 */
[----:B------:R-:W-:Y:S02]  /*1810*/  WARPGROUP.DEPBAR.LE gsb0, 0x0 ;  /* 0x00008000000079c5 */ /* 0x000fe40000010000 */
[----:B------:R-:W-:-:S06]  /*1820*/  WARPGROUP.ARRIVE ;  /* 0x00000000000079c5 */ /* 0x000fcc0000000000 */
[----:B------:R-:W-:Y:S01]  /*1830*/  HGMMA.64x128x16.F32 R24, gdesc[UR8].tnspA, R24, gsb0 ;  /* 0x21e00000081879f0 */ /* 0x000fe20008000818 */
        /* <DEDUP_REMOVED lines=13> */
[----:B------:R-:W-:Y:S03]  /*1910*/  HGMMA.64x128x16.F32 R24, gdesc[UR8].tnspA, R24, gsb0 ;  /* 0x21e00000081879f0 */ /* 0x000fe60008000818 */
[----:B------:R-:W-:Y:S02]  /*1920*/  WARPGROUP.DEPBAR.LE gsb0, 0x0 ;  /* 0x00008000000079c5 */ /* 0x000fe40000010000 */
[----:B------:R-:W-:Y:S05]  /*1930*/  @!P2 BRA `(.L_x_22) ;  /* 0x000000040028a947 */ /* 0x000fea0003800000 */
[----:B------:R-:W-:Y:S01]  /*1940*/  UIADD3 UR5, UR41, 0x1, URZ ;  /* 0x0000000129057890 */ /* 0x000fe2000fffe03f */
[----:B01----:R-:W-:Y:S02]  /*1950*/  IMAD.U32 R0, RZ, RZ, UR44 ;  /* 0x0000002cff007e24 */ /* 0x003fe4000f8e00ff */
[----:B------:R-:W-:Y:S01]  /*1960*/  IMAD.U32 R3, RZ, RZ, UR41 ;  /* 0x00000029ff037e24 */ /* 0x000fe2000f8e00ff */
[----:B------:R-:W-:-:S04]  /*1970*/  UISETP.NE.AND UP0, UPT, UR5, 0x2, UPT ;  /* 0x000000020500788c */ /* 0x000fc8000bf05270 */
[----:B------:R-:W-:Y:S02]  /*1980*/  USEL UR6, URZ, 0x1, UP0 ;  /* 0x000000013f067887 */ /* 0x000fe40008000000 */
[----:B------:R-:W-:Y:S02]  /*1990*/  USEL UR5, UR5, URZ, UP0 ;  /* 0x0000003f05057287 */ /* 0x000fe40008000000 */
[----:B------:R-:W-:-:S06]  /*19a0*/  ULOP3.LUT UR6, UR40, UR6, URZ, 0x3c, !UPT ;  /* 0x0000000628067292 */ /* 0x000fcc000f8e3c3f */
[----:B------:R-:W-:-:S07]  /*19b0*/  IMAD.U32 R7, RZ, RZ, UR6 ;  /* 0x00000006ff077e24 */ /* 0x000fce000f8e00ff */
.L_x_29:
[----:B------:R-:W-:Y:S05]  /*19c0*/  @!P0 BRA `(.L_x_23) ;  /* 0x0000000000048947 */ /* 0x000fea0003800000 */
[----:B------:R-:W-:Y:S01]  /*19d0*/  BPT.TRAP 0x1 ;  /* 0x000000040000795c */ /* 0x000fe20000300000 */
.L_x_23:
[----:B------:R-:W0:Y:S01]  /*19e0*/  S2UR UR7, SR_CgaCtaId ;  /* 0x00000000000779c3 */ /* 0x000e220000008800 */
[----:B------:R-:W-:Y:S01]  /*19f0*/  UMOV UR6, 0x400 ;  /* 0x0000040000067882 */ /* 0x000fe20000000000 */
[----:B------:R-:W-:Y:S01]  /*1a00*/  IMAD.U32 R5, RZ, RZ, UR5 ;  /* 0x00000005ff057e24 */ /* 0x000fe2000f8e00ff */
[----:B------:R-:W-:Y:S01]  /*1a10*/  SHF.L.U32 R4, R7, 0x1f, RZ ;  /* 0x0000001f07047819 */ /* 0x000fe200000006ff */
[----:B0-----:R-:W-:-:S06]  /*1a20*/  ULEA UR6, UR7, UR6, 0x18 ;  /* 0x0000000607067291 */ /* 0x001fcc000f8ec03f */
[----:B------:R-:W-:-:S04]  /*1a30*/  IMAD.U32 R6, RZ, RZ, UR6 ;  /* 0x00000006ff067e24 */ /* 0x000fc8000f8e00ff */
[----:B------:R-:W-:-:S04]  /*1a40*/  IMAD R5, R5, 0x8, R6 ;  /* 0x0000000805057824 */ /* 0x000fc800078e0206 */
[----:B------:R0:W1:Y:S01]  /*1a50*/  SYNCS.PHASECHK.TRANS64.TRYWAIT P1, [R5+URZ], R4 ;  /* 0x00000004050075a7 */ /* 0x000062000802017f */
[----:B------:R-:W-:Y:S05]  /*1a60*/  @!P0 BRA `(.L_x_24) ;  /* 0x0000000000048947 */ /* 0x000fea0003800000 */
[----:B------:R-:W-:Y:S01]  /*1a70*/  BPT.TRAP 0x1 ;  /* 0x000000040000795c */ /* 0x000fe20000300000 */
.L_x_24:
[----:B-1----:R-:W-:Y:S05]  /*1a80*/  @P1 BRA `(.L_x_25) ;  /* 0x0000000000081947 */ /* 0x002fea0003800000 */
[----:B------:R-:W1:Y:S02]  /*1a90*/  SYNCS.PHASECHK.TRANS64.TRYWAIT P1, [R5+URZ], R4 ;  /* 0x00000004050075a7 */ /* 0x000e64000802017f */
[----:B-1----:R-:W-:Y:S05]  /*1aa0*/  @!P1 BRA `(.L_x_26) ;  /* 0x0000006000549947 */ /* 0x002fea0003800000 */
.L_x_25:
[----:B------:R-:W-:Y:S01]  /*1ab0*/  ULEA UR6, UR5, UR45, 0xa ;  /* 0x0000002d05067291 */ /* 0x000fe2000f8e503f */
[----:B------:R-:W-:Y:S01]  /*1ac0*/  WARPGROUP.ARRIVE ;  /* 0x00000000000079c5 */ /* 0x000fe20000000000 */
[----:B------:R-:W-:Y:S01]  /*1ad0*/  ULEA UR7, UR5, UR4, 0xa ;  /* 0x0000000405077291 */ /* 0x000fe2000f8e503f */
[----:B------:R-:W-:Y:S01]  /*1ae0*/  UMOV UR9, 0x40000040 ;  /* 0x4000004000097882 */ /* 0x000fe20000000000 */
[----:B------:R-:W-:-:S03]  /*1af0*/  UMOV UR11, 0x40000040 ;  /* 0x40000040000b7882 */ /* 0x000fc60000000000 */
[----:B------:R-:W-:Y:S02]  /*1b00*/  UMOV UR8, UR6 ;  /* 0x0000000600087c82 */ /* 0x000fe40008000000 */
[----:B------:R-:W-:Y:S02]  /*1b10*/  UMOV UR10, UR7 ;  /* 0x00000007000a7c82 */ /* 0x000fe40008000000 */
[----:B------:R-:W-:Y:S01]  /*1b20*/  HGMMA.64x128x16.F32 R24, gdesc[UR8].tnspA, R24, gsb0 ;  /* 0x21e00000081879f0 */ /* 0x000fe20008000818 */
[----:B------:R-:W-:Y:S02]  /*1b30*/  UIADD3 UR8, UR6, 0x80, URZ ;  /* 0x0000008006087890 */ /* 0x000fe4000fffe03f */
[----:B------:R-:W-:Y:S01]  /*1b40*/  UIADD3 UR10, UR7, 0x2, URZ ;  /* 0x00000002070a7890 */ /* 0x000fe2000fffe03f */
[----:B------:R-:W-:Y:S01]  /*1b50*/  UMOV UR9, 0x40000040 ;  /* 0x4000004000097882 */ /* 0x000fe20000000000 */
[----:B------:R-:W-:Y:S01]  /*1b60*/  UMOV UR11, 0x40000040 ;  /* 0x40000040000b7882 */ /* 0x000fe20000000000 */
[----:B------:R-:W-:-:S02]  /*1b70*/  WARPGROUP.DEPBAR.LE gsb0, 0x0 ;  /* 0x00008000000079c5 */ /* 0x000fc40000010000 */
        /* <DEDUP_REMOVED lines=18> */
[----:B------:R-:W-:Y:S01]  /*1ca0*/  BPT.TRAP 0x1 ;  /* 0x000000040000795c */ /* 0x000fe20000300000 */
.L_x_27:
[----:B------:R-:W-:-:S13]  /*1cb0*/  ISETP.NE.AND P1, PT, R102, RZ, PT ;  /* 0x000000ff6600720c */ /* 0x000fda0003f25270 */
[----:B01----:R-:W-:-:S04]  /*1cc0*/  @P1 IMAD R4, R3, 0x8, R6 ;  /* 0x0000000803041824 */ /* 0x003fc800078e0206 */
[----:B------:R-:W-:-:S05]  /*1cd0*/  @P1 VIADD R4, R4, 0x10 ;  /* 0x0000001004041836 */ /* 0x000fca0000000000 */
[----:B------:R-:W-:-:S04]  /*1ce0*/  @P1 PRMT R4, R19, 0x654, R4 ;  /* 0x0000065413041816 */ /* 0x000fc80000000004 */
[----:B------:R0:W-:Y:S01]  /*1cf0*/  @P1 SYNCS.ARRIVE.TRANS64.RED.A1T0 RZ, [R4+URZ], RZ ;  /* 0x000000ff04ff19a7 */ /* 0x0001e2000810043f */
[----:B------:R-:W-:-:S13]  /*1d00*/  ISETP.GT.U32.AND P1, PT, R18, 0x1, PT ;  /* 0x000000011200780c */ /* 0x000fda0003f24070 */
[----:B0-----:R-:W-:Y:S05]  /*1d10*/  @P1 BRA `(.L_x_28) ;  /* 0x0000000000041947 */ /* 0x001fea0003800000 */
[----:B------:R-:W-:Y:S01]  /*1d20*/  BPT.TRAP 0x1 ;  /* 0x000000040000795c */ /* 0x000fe20000300000 */
.L_x_28:
[----:B------:R-:W-:Y:S01]  /*1d30*/  UIADD3 UR5, UR5, 0x1, URZ ;  /* 0x0000000105057890 */ /* 0x000fe2000fffe03f */
[C---:B------:R-:W-:Y:S01]  /*1d40*/  ISETP.GT.AND P2, PT, R0.reuse, 0x1, PT ;  /* 0x000000010000780c */ /* 0x040fe20003f44270 */
[----:B------:R-:W-:Y:S02]  /*1d50*/  VIADD R3, R3, 0x1 ;  /* 0x0000000103037836 */ /* 0x000fe40000000000 */
[----:B------:R-:W-:Y:S01]  /*1d60*/  UISETP.NE.AND UP0, UPT, UR5, 0x2, UPT ;  /* 0x000000020500788c */ /* 0x000fe2000bf05270 */
[----:B------:R-:W-:Y:S02]  /*1d70*/  VIADD R0, R0, 0xffffffff ;  /* 0xffffffff00007836 */ /* 0x000fe40000000000 */
[C---:B------:R-:W-:Y:S01]  /*1d80*/  ISETP.NE.AND P1, PT, R3.reuse, 0x2, PT ;  /* 0x000000020300780c */ /* 0x040fe20003f25270 */
[----:B------:R-:W-:Y:S02]  /*1d90*/  USEL UR6, URZ, 0x1, UP0 ;  /* 0x000000013f067887 */ /* 0x000fe40008000000 */
[----:B------:R-:W-:Y:S01]  /*1da0*/  USEL UR5, UR5, URZ, UP0 ;  /* 0x0000003f05057287 */ /* 0x000fe20008000000 */
[----:B------:R-:W-:-:S03]  /*1db0*/  SEL R3, R3, RZ, P1 ;  /* 0x000000ff03037207 */ /* 0x000fc60000800000 */
[----:B------:R-:W-:Y:S01]  /*1dc0*/  LOP3.LUT R7, R7, UR6, RZ, 0x3c, !PT ;  /* 0x0000000607077c12 */ /* 0x000fe2000f8e3cff */
[----:B------:R-:W-:Y:S07]  /*1dd0*/  @P2 BRA `(.L_x_29) ;  /* 0xfffffff800f82947 */ /* 0x000fee000383ffff */
.L_x_22:
[----:B01----:R-:W0:Y:S02]  /*1de0*/  LDC R0, c[0x0][0x28c] ;  /* 0x0000a300ff007b82 */ /* 0x003e240000000800 */
[----:B0-----:R-:W-:-:S13]  /*1df0*/  ISETP.GE.AND P1, PT, R0, 0x1, PT ;  /* 0x000000010000780c */ /* 0x001fda0003f26270 */
[----:B------:R-:W-:Y:S05]  /*1e00*/  @!P1 BRA `(.L_x_30) ;  /* 0x0000000000389947 */ /* 0x000fea0003800000 */
[----:B------:R-:W-:Y:S05]  /*1e10*/  @!P0 BRA `(.L_x_31) ;  /* 0x0000000000048947 */ /* 0x000fea0003800000 */
[----:B------:R-:W-:Y:S01]  /*1e20*/  BPT.TRAP 0x1 ;  /* 0x000000040000795c */ /* 0x000fe20000300000 */
.L_x_31:
[----:B------:R-:W-:-:S13]  /*1e30*/  ISETP.NE.AND P0, PT, R102, RZ, PT ;  /* 0x000000ff6600720c */ /* 0x000fda0003f05270 */
[----:B------:R-:W-:-:S05]  /*1e40*/  VOTEU.ANY UP0, P0 ;  /* 0x00000000003f7886 */ /* 0x000fca0000000100 */
[----:B------:R-:W-:-:S06]  /*1e50*/  @UP0 UIADD3 UR4, UR44, UR41, URZ ;  /* 0x000000292c040290 */ /* 0x000fcc000fffe03f */
[----:B------:R-:W-:-:S04]  /*1e60*/  IMAD.U32 R0, RZ, RZ, UR4 ;  /* 0x00000004ff007e24 */ /* 0x000fc8000f8e00ff */
[----:B------:R-:W-:-:S05]  /*1e70*/  @P0 IMAD.SHL.U32 R0, R0, 0x8, RZ ;  /* 0x0000000800000824 */ /* 0x000fca00078e00ff */
[----:B------:R-:W-:-:S04]  /*1e80*/  @P0 LOP3.LUT R0, R0, 0x8, RZ, 0xc0, !PT ;  /* 0x0000000800000812 */ /* 0x000fc800078ec0ff */
[----:B------:R-:W-:-:S04]  /*1e90*/  @P0 IADD3 R0, R6, 0x10, R0 ;  /* 0x0000001006000810 */ /* 0x000fc80007ffe000 */
[----:B------:R-:W-:-:S04]  /*1ea0*/  @P0 PRMT R0, R19, 0x654, R0 ;  /* 0x0000065413000816 */ /* 0x000fc80000000000 */
[----:B------:R0:W-:Y:S01]  /*1eb0*/  @P0 SYNCS.ARRIVE.TRANS64.RED.A1T0 RZ, [R0+URZ], RZ ;  /* 0x000000ff00ff09a7 */ /* 0x0001e2000810043f */
[----:B------:R-:W-:-:S13]  /*1ec0*/  ISETP.GT.U32.AND P0, PT, R18, 0x1, PT ;  /* 0x000000011200780c */ /* 0x000fda0003f04070 */
[----:B0-----:R-:W-:Y:S05]  /*1ed0*/  @P0 BRA `(.L_x_30) ;  /* 0x0000000000040947 */ /* 0x001fea0003800000 */
[----:B------:R-:W-:Y:S01]  /*1ee0*/  BPT.TRAP 0x1 ;  /* 0x000000040000795c */ /* 0x000fe20000300000 */
.L_x_30:
[----:B------:R-:W-:Y:S01]  /*1ef0*/  IMAD.SHL.U32 R3, R100, 0x80, RZ ;  /* 0x0000008064037824 */ /* 0x000fe200078e00ff */
[----:B------:R-:W-:Y:S01]  /*1f00*/  ULDC UR6, c[0x0][0x288] ;  /* 0x0000a20000067ab9 */ /* 0x000fe20000000800 */
[----:B------:R-:W-:Y:S01]  /*1f10*/  SHF.R.S32.HI R15, RZ, 0x1f, R99 ;  /* 0x0000001fff0f7819 */ /* 0x000fe20000011463 */
[----:B------:R-:W-:Y:S01]  /*1f20*/  IMAD.SHL.U32 R7, R101, 0x80, RZ ;  /* 0x0000008065077824 */ /* 0x000fe200078e00ff */
[----:B------:R-:W-:Y:S01]  /*1f30*/  ULDC.64 UR4, c[0x0][0x5d0] ;  /* 0x0001740000047ab9 */ /* 0x000fe20000000a00 */
[----:B------:R-:W-:Y:S01]  /*1f40*/  LOP3.LUT R8, R3, 0x6, R94, 0xf8, !PT ;  /* 0x0000000603087812 */ /* 0x000fe200078ef85e */
[----:B------:R-:W-:Y:S01]  /*1f50*/  IMAD.WIDE R100, R101, 0x80, R22 ;  /* 0x0000008065647825 */ /* 0x000fe200078e0216 */
[----:B------:R-:W-:Y:S01]  /*1f60*/  ISETP.GE.AND P0, PT, R3, UR6, PT ;  /* 0x0000000603007c0c */ /* 0x000fe2000bf06270 */
[----:B------:R-:W-:Y:S01]  /*1f70*/  ULDC UR6, c[0x0][0x284] ;  /* 0x0000a10000067ab9 */ /* 0x000fe20000000800 */
[----:B------:R-:W-:Y:S01]  /*1f80*/  SHF.R.S32.HI R9, RZ, 0x1f, R8 ;  /* 0x0000001fff097819 */ /* 0x000fe20000011408 */
[----:B------:R-:W-:Y:S01]  /*1f90*/  IMAD R0, R15, UR4, RZ ;  /* 0x000000040f007c24 */ /* 0x000fe2000f8e02ff */
[----:B------:R-:W-:-:S03]  /*1fa0*/  ISETP.GE.OR P0, PT, R7, UR6, P0 ;  /* 0x0000000607007c0c */ /* 0x000fc60008706670 */
[C---:B------:R-:W-:Y:S02]  /*1fb0*/  IMAD R11, R99.reuse, UR5, R0 ;  /* 0x00000005630b7c24 */ /* 0x040fe4000f8e0200 */
[----:B------:R-:W-:Y:S01]  /*1fc0*/  IMAD.WIDE.U32 R4, R99, UR4, R8 ;  /* 0x0000000463047c25 */ /* 0x000fe2000f8e0008 */
[----:B------:R-:W-:-:S03]  /*1fd0*/  ULDC.64 UR4, c[0x0][0x5c8] ;  /* 0x0001720000047ab9 */ /* 0x000fc60000000a00 */
[----:B------:R-:W-:Y:S02]  /*1fe0*/  IMAD R13, R101, UR4, RZ ;  /* 0x00000004650d7c24 */ /* 0x000fe4000f8e02ff */
[----:B------:R-:W-:Y:S02]  /*1ff0*/  IMAD.IADD R5, R5, 0x1, R11 ;  /* 0x0000000105057824 */ /* 0x000fe400078e020b */
[C---:B------:R-:W-:Y:S02]  /*2000*/  IMAD R13, R100.reuse, UR5, R13 ;  /* 0x00000005640d7c24 */ /* 0x040fe4000f8e020d */
[----:B------:R-:W-:-:S04]  /*2010*/  IMAD.WIDE.U32 R104, R100, UR4, R4 ;  /* 0x0000000464687c25 */ /* 0x000fc8000f8e0004 */
[----:B------:R-:W-:Y:S01]  /*2020*/  IMAD.MOV.U32 R0, RZ, RZ, -0x1 ;  /* 0xffffffffff007424 */ /* 0x000fe200078e00ff */
[----:B------:R-:W-:Y:S06]  /*2030*/  @P0 BRA `(.L_x_32) ;  /* 0x0000004000040947 */ /* 0x000fec0003800000 */
[----:B-----5:R-:W-:Y:S01]  /*2040*/  FSETP.NEU.AND P1, PT, R89, RZ, PT ;  /* 0x000000ff5900720b */ /* 0x020fe20003f2d000 */
[----:B------:R-:W-:Y:S01]  /*2050*/  IMAD.IADD R4, R93, 0x1, -R3 ;  /* 0x000000015d047824 */ /* 0x000fe200078e0a03 */
[----:B------:R-:W-:Y:S01]  /*2060*/  BSSY B0, `(.L_x_32) ;  /* 0x00003fe000007945 */ /* 0x000fe20003800000 */
[----:B------:R-:W-:Y:S02]  /*2070*/  IMAD.IADD R3, R98, 0x1, -R7 ;  /* 0x0000000162037824 */ /* 0x000fe400078e0a07 */
[----:B------:R-:W-:Y:S01]  /*2080*/  IMAD.IADD R115, R105, 0x1, R13 ;  /* 0x0000000169737824 */ /* 0x000fe200078e020d */
[----:B------:R-:W-:-:S04]  /*2090*/  ISETP.GT.AND P0, PT, R4, RZ, PT ;  /* 0x000000ff0400720c */ /* 0x000fc80003f04270 */
[----:B------:R-:W-:-:S03]  /*20a0*/  ISETP.GT.AND P3, PT, R3, RZ, P0 ;  /* 0x000000ff0300720c */ /* 0x000fc60000764270 */
[----:B------:R-:W-:Y:S10]  /*20b0*/  @!P1 BRA `(.L_x_33) ;  /* 0x0000002c00289947 */ /* 0x000ff40003800000 */
[----:B------:R-:W0:Y:S01]  /*20c0*/  LDC.64 R108, c[0x0][0x5b8] ;  /* 0x00016e00ff6c7b82 */ /* 0x000e220000000a00 */
[----:B------:R-:W-:-:S07]  /*20d0*/  ULDC.64 UR4, c[0x0][0x5c0] ;  /* 0x0001700000047ab9 */ /* 0x000fce0000000a00 */
[----:B------:R-:W1:Y:S08]  /*20e0*/  LDC.64 R110, c[0x0][0x5b0] ;  /* 0x00016c00ff6e7b82 */ /* 0x000e700000000a00 */
[----:B------:R-:W2:Y:S01]  /*20f0*/  LDC.64 R112, c[0x0][0x5a8] ;  /* 0x00016a00ff707b82 */ /* 0x000ea20000000a00 */
[-C--:B0-----:R-:W-:Y:S02]  /*2100*/  IMAD R6, R15, R108.reuse, RZ ;  /* 0x0000006c0f067224 */ /* 0x081fe400078e02ff */
[----:B------:R-:W-:-:S04]  /*2110*/  IMAD.WIDE.U32 R106, R99, R108, R8 ;  /* 0x0000006c636a7225 */ /* 0x000fc800078e0008 */
[----:B------:R-:W-:Y:S02]  /*2120*/  IMAD R105, R99, R109, R6 ;  /* 0x0000006d63697224 */ /* 0x000fe400078e0206 */
[-C--:B-1----:R-:W-:Y:S02]  /*2130*/  IMAD R5, R101, R110.reuse, RZ ;  /* 0x0000006e65057224 */ /* 0x082fe400078e02ff */
[----:B------:R-:W-:Y:S02]  /*2140*/  IMAD.IADD R13, R107, 0x1, R105 ;  /* 0x000000016b0d7824 */ /* 0x000fe400078e0269 */
[----:B------:R-:W-:Y:S02]  /*2150*/  IMAD.MOV.U32 R12, RZ, RZ, R106 ;  /* 0x000000ffff0c7224 */ /* 0x000fe400078e006a */
[C---:B------:R-:W-:Y:S02]  /*2160*/  IMAD R109, R100.reuse, R111, R5 ;  /* 0x0000006f646d7224 */ /* 0x040fe400078e0205 */
[----:B------:R-:W-:-:S04]  /*2170*/  IMAD.WIDE.U32 R6, R100, R110, R12 ;  /* 0x0000006e64067225 */ /* 0x000fc800078e000c */
[----:B------:R-:W-:Y:S01]  /*2180*/  IMAD.IADD R5, R7, 0x1, R109 ;  /* 0x0000000107057824 */ /* 0x000fe200078e026d */
[----:B--2---:R-:W-:-:S04]  /*2190*/  LEA R14, P1, R6, R112, 0x1 ;  /* 0x00000070060e7211 */ /* 0x004fc800078208ff */
[----:B------:R-:W-:-:S05]  /*21a0*/  LEA.HI.X R15, R6, R113, R5, 0x1, P1 ;  /* 0x00000071060f7211 */ /* 0x000fca00008f0c05 */
[----:B------:R0:W2:Y:S01]  /*21b0*/  @P3 LDG.E.LTC128B.U16 R5, desc[UR38][R14.64] ;  /* 0x000000260e053981 */ /* 0x0000a2000c1e1520 */
[----:B------:R-:W-:Y:S01]  /*21c0*/  IMAD.WIDE.U32 R6, R100, R110, R8 ;  /* 0x0000006e64067225 */ /* 0x000fe200078e0008 */
[----:B------:R-:W-:Y:S03]  /*21d0*/  BSSY B1, `(.L_x_34) ;  /* 0x0000013000017945 */ /* 0x000fe60003800000 */
[----:B------:R-:W-:Y:S02]  /*21e0*/  IMAD.IADD R7, R109, 0x1, R7 ;  /* 0x000000016d077824 */ /* 0x000fe400078e0207 */
[----:B------:R-:W-:Y:S01]  /*21f0*/  IMAD.WIDE.U32 R20, R99, R108, R6 ;  /* 0x0000006c63147225 */ /* 0x000fe200078e0006 */
[----:B0-----:R-:W-:-:S03]  /*2200*/  SHF.L.U64.HI R15, R110, 0x3, R111 ;  /* 0x000000036e0f7819 */ /* 0x001fc6000001026f */
[----:B------:R-:W-:Y:S01]  /*2210*/  IMAD.IADD R7, R105, 0x1, R21 ;  /* 0x0000000169077824 */ /* 0x000fe200078e0215 */
[----:B------:R-:W-:Y:S01]  /*2220*/  LEA R6, P4, R20, R112, 0x1 ;  /* 0x0000007014067211 */ /* 0x000fe200078808ff */
[----:B------:R-:W-:-:S03]  /*2230*/  IMAD.SHL.U32 R14, R110, 0x8, RZ ;  /* 0x000000086e0e7824 */ /* 0x000fc600078e00ff */
[----:B------:R-:W-:Y:S01]  /*2240*/  LEA.HI.X R7, R20, R113, R7, 0x1, P4 ;  /* 0x0000007114077211 */ /* 0x000fe200020f0c07 */
[----:B--2---:R-:W-:-:S05]  /*2250*/  HADD2.F32 R10, -RZ, R5.H0_H0 ;  /* 0x20000005ff0a7230 */ /* 0x004fca0000004100 */
[----:B------:R-:W-:Y:S01]  /*2260*/  FMUL R11, R10, R89 ;  /* 0x000000590a0b7220 */ /* 0x000fe20000400000 */
[----:B------:R-:W-:-:S03]  /*2270*/  LEA R10, P1, R104, UR4, 0x1 ;  /* 0x00000004680a7c11 */ /* 0x000fc6000f8208ff */
[----:B------:R-:W-:Y:S01]  /*2280*/  FFMA R24, R24, R88, R11 ;  /* 0x0000005818187223 */ /* 0x000fe2000000000b */
[----:B------:R-:W-:Y:S02]  /*2290*/  LEA.HI.X R11, R104, UR5, R115, 0x1, P1 ;  /* 0x00000005680b7c11 */ /* 0x000fe400088f0c73 */
[----:B------:R-:W-:Y:S02]  /*22a0*/  ISETP.GT.AND P1, PT, R4, 0x1, PT ;  /* 0x000000010400780c */ /* 0x000fe40003f24270 */
[----:B------:R-:W-:Y:S02]  /*22b0*/  F2FP.F16.F32.PACK_AB R24, RZ, R24 ;  /* 0x00000018ff18723e */ /* 0x000fe400000000ff */
[----:B------:R-:W-:-:S03]  /*22c0*/  ISETP.GT.AND P2, PT, R3, RZ, P1 ;  /* 0x000000ff0300720c */ /* 0x000fc60000f44270 */
[----:B------:R0:W-:Y:S10]  /*22d0*/  @P3 STG.E.U16 desc[UR38][R10.64], R24 ;  /* 0x000000180a003986 */ /* 0x0001f4000c101526 */
[----:B------:R-:W-:Y:S05]  /*22e0*/  @!P2 BRA `(.L_x_35) ;  /* 0x000000000004a947 */ /* 0x000fea0003800000 */
[----:B------:R1:W5:Y:S02]  /*22f0*/  LDG.E.LTC128B.U16 R5, desc[UR38][R6.64+0x2] ;  /* 0x0000022606057981 */ /* 0x000364000c1e1520 */
.L_x_35:
[----:B------:R-:W-:Y:S05]  /*2300*/  BSYNC B1 ;  /* 0x0000000000017941 */ /* 0x000fea0003800000 */
.L_x_34:
[----:B-----5:R-:W-:Y:S01]  /*2310*/  HADD2.F32 R12, -RZ, R5.H0_H0 ;  /* 0x20000005ff0c7230 */ /* 0x020fe20000004100 */
[----:B------:R-:W-:Y:S01]  /*2320*/  ISETP.GT.AND P0, PT, R3, 0x8, P0 ;  /* 0x000000080300780c */ /* 0x000fe20000704270 */
[----:B------:R-:W-:Y:S01]  /*2330*/  IMAD.WIDE.U32 R20, R100, R110, R14 ;  /* 0x0000006e64147225 */ /* 0x000fe200078e000e */
[----:B0-----:R-:W-:-:S03]  /*2340*/  PRMT R24, R5, 0x7610, R24 ;  /* 0x0000761005187816 */ /* 0x001fc60000000018 */
[----:B------:R-:W-:Y:S01]  /*2350*/  FMUL R12, R12, R89 ;  /* 0x000000590c0c7220 */ /* 0x000fe20000400000 */
[----:B------:R-:W-:Y:S01]  /*2360*/  IMAD.IADD R109, R109, 0x1, R21 ;  /* 0x000000016d6d7824 */ /* 0x000fe200078e0215 */
[----:B------:R-:W-:Y:S02]  /*2370*/  IADD3 R106, P3, R106, R20, RZ ;  /* 0x000000146a6a7210 */ /* 0x000fe40007f7e0ff */
[----:B------:R-:W-:-:S03]  /*2380*/  FFMA R12, R25, R88, R12 ;  /* 0x00000058190c7223 */ /* 0x000fc6000000000c */
[----:B------:R-:W-:Y:S01]  /*2390*/  IMAD.X R13, R109, 0x1, R13, P3 ;  /* 0x000000016d0d7824 */ /* 0x000fe200018e060d */
[C---:B------:R-:W-:Y:S02]  /*23a0*/  LEA R14, P3, R106.reuse, R112, 0x1 ;  /* 0x000000706a0e7211 */ /* 0x040fe400078608ff */
[----:B------:R-:W-:Y:S02]  /*23b0*/  F2FP.F16.F32.PACK_AB R12, RZ, R12 ;  /* 0x0000000cff0c723e */ /* 0x000fe400000000ff */
[----:B------:R-:W-:Y:S02]  /*23c0*/  LEA.HI.X R15, R106, R113, R13, 0x1, P3 ;  /* 0x000000716a0f7211 */ /* 0x000fe400018f0c0d */
[----:B------:R-:W-:-:S05]  /*23d0*/  PRMT R21, R12, 0x7610, R21 ;  /* 0x000076100c157816 */ /* 0x000fca0000000015 */
[----:B------:R0:W-:Y:S04]  /*23e0*/  @P2 STG.E.U16 desc[UR38][R10.64+0x2], R21 ;  /* 0x000002150a002986 */ /* 0x0001e8000c101526 */
[----:B------:R-:W2:Y:S01]  /*23f0*/  @P0 LDG.E.LTC128B.U16 R24, desc[UR38][R14.64] ;  /* 0x000000260e180981 */ /* 0x000ea2000c1e1520 */
[----:B------:R-:W-:Y:S01]  /*2400*/  IADD3 R20, P2, R8, R20, RZ ;  /* 0x0000001408147210 */ /* 0x000fe20007f5e0ff */
[----:B------:R-:W-:Y:S01]  /*2410*/  BSSY B1, `(.L_x_36) ;  /* 0x0000011000017945 */ /* 0x000fe20003800000 */
[C---:B------:R-:W-:Y:S02]  /*2420*/  SHF.L.U64.HI R13, R90.reuse, 0x1, R91 ;  /* 0x000000015a0d7819 */ /* 0x040fe4000001025b */
[----:B------:R-:W-:Y:S01]  /*2430*/  ISETP.GT.AND P1, PT, R3, 0x8, P1 ;  /* 0x000000080300780c */ /* 0x000fe20000f24270 */
[----:B0-----:R-:W-:Y:S01]  /*2440*/  IMAD.X R21, R9, 0x1, R109, P2 ;  /* 0x0000000109157824 */ /* 0x001fe200010e066d */
[----:B------:R-:W-:Y:S01]  /*2450*/  LEA R12, P2, R90, R10, 0x1 ;  /* 0x0000000a5a0c7211 */ /* 0x000fe200078408ff */
[----:B------:R-:W-:-:S04]  /*2460*/  IMAD.WIDE.U32 R20, R99, R108, R20 ;  /* 0x0000006c63147225 */ /* 0x000fc800078e0014 */
[----:B------:R-:W-:Y:S02]  /*2470*/  IMAD.X R13, R13, 0x1, R11, P2 ;  /* 0x000000010d0d7824 */ /* 0x000fe400010e060b */
[----:B------:R-:W-:Y:S02]  /*2480*/  IMAD.IADD R9, R105, 0x1, R21 ;  /* 0x0000000169097824 */ /* 0x000fe400078e0215 */
[----:B--2---:R-:W-:-:S05]  /*2490*/  HADD2.F32 R8, -RZ, R24.H0_H0 ;  /* 0x20000018ff087230 */ /* 0x004fca0000004100 */
[----:B------:R-:W-:Y:S01]  /*24a0*/  FMUL R5, R8, R89 ;  /* 0x0000005908057220 */ /* 0x000fe20000400000 */
[----:B------:R-:W-:-:S03]  /*24b0*/  LEA R8, P3, R20, R112, 0x1 ;  /* 0x0000007014087211 */ /* 0x000fc600078608ff */
[----:B------:R-:W-:Y:S01]  /*24c0*/  FFMA R5, R26, R88, R5 ;  /* 0x000000581a057223 */ /* 0x000fe20000000005 */
[----:B------:R-:W-:-:S04]  /*24d0*/  LEA.HI.X R9, R20, R113, R9, 0x1, P3 ;  /* 0x0000007114097211 */ /* 0x000fc800018f0c09 */
[----:B------:R-:W-:-:S05]  /*24e0*/  F2FP.F16.F32.PACK_AB R5, RZ, R5 ;  /* 0x00000005ff05723e */ /* 0x000fca00000000ff */
[----:B------:R0:W-:Y:S01]  /*24f0*/  @P0 STG.E.U16 desc[UR38][R12.64], R5 ;  /* 0x000000050c000986 */ /* 0x0001e2000c101526 */
[----:B------:R-:W-:Y:S05]  /*2500*/  @!P1 BRA `(.L_x_37) ;  /* 0x0000000000049947 */ /* 0x000fea0003800000 */
[----:B------:R2:W5:Y:S02]  /*2510*/  LDG.E.LTC128B.U16 R24, desc[UR38][R8.64+0x2] ;  /* 0x0000022608187981 */ /* 0x000564000c1e1520 */
.L_x_37:
[----:B------:R-:W-:Y:S05]  /*2520*/  BSYNC B1 ;  /* 0x0000000000017941 */ /* 0x000fea0003800000 */
.L_x_36:
[----:B-----5:R-:W-:Y:S01]  /*2530*/  HADD2.F32 R14, -RZ, R24.H0_H0 ;  /* 0x20000018ff0e7230 */ /* 0x020fe20000004100 */
[----:B------:R-:W-:Y:S01]  /*2540*/  ISETP.GT.AND P0, PT, R4, 0x8, PT ;  /* 0x000000080400780c */ /* 0x000fe20003f04270 */
[----:B------:R-:W-:Y:S03]  /*2550*/  BSSY B1, `(.L_x_38) ;  /* 0x0000008000017945 */ /* 0x000fe60003800000 */
[----:B------:R-:W-:Y:S01]  /*2560*/  FMUL R14, R14, R89 ;  /* 0x000000590e0e7220 */ /* 0x000fe20000400000 */
[----:B------:R-:W-:-:S03]  /*2570*/  ISETP.GT.AND P2, PT, R3, RZ, P0 ;  /* 0x000000ff0300720c */ /* 0x000fc60000744270 */
[----:B------:R-:W-:-:S05]  /*2580*/  FFMA R14, R27, R88, R14 ;  /* 0x000000581b0e7223 */ /* 0x000fca000000000e */
[----:B------:R-:W-:-:S05]  /*2590*/  F2FP.F16.F32.PACK_AB R14, RZ, R14 ;  /* 0x0000000eff0e723e */ /* 0x000fca00000000ff */
[----:B------:R3:W-:Y:S01]  /*25a0*/  @P1 STG.E.U16 desc[UR38][R12.64+0x2], R14 ;  /* 0x0000020e0c001986 */ /* 0x0007e2000c101526 */
[----:B------:R-:W-:Y:S05]  /*25b0*/  @!P2 BRA `(.L_x_39) ;  /* 0x000000000004a947 */ /* 0x000fea0003800000 */
[----:B------:R4:W5:Y:S02]  /*25c0*/  LDG.E.LTC128B.U16 R24, desc[UR38][R6.64+0x10] ;  /* 0x0000102606187981 */ /* 0x000964000c1e1520 */
.L_x_39:
[----:B------:R-:W-:Y:S05]  /*25d0*/  BSYNC B1 ;  /* 0x0000000000017941 */ /* 0x000fea0003800000 */
.L_x_38:
[----:B---3-5:R-:W-:Y:S01]  /*25e0*/  HADD2.F32 R14, -RZ, R24.H0_H0 ;  /* 0x20000018ff0e7230 */ /* 0x028fe20000004100 */
[----:B------:R-:W-:Y:S01]  /*25f0*/  ISETP.GT.AND P1, PT, R4, 0x9, PT ;  /* 0x000000090400780c */ /* 0x000fe20003f24270 */
[----:B------:R-:W-:Y:S03]  /*2600*/  BSSY B1, `(.L_x_40) ;  /* 0x0000008000017945 */ /* 0x000fe60003800000 */
[----:B0-----:R-:W-:Y:S01]  /*2610*/  FMUL R5, R14, R89 ;  /* 0x000000590e057220 */ /* 0x001fe20000400000 */
[----:B------:R-:W-:-:S03]  /*2620*/  ISETP.GT.AND P3, PT, R3, RZ, P1 ;  /* 0x000000ff0300720c */ /* 0x000fc60000f64270 */
[----:B------:R-:W-:-:S05]  /*2630*/  FFMA R5, R28, R88, R5 ;  /* 0x000000581c057223 */ /* 0x000fca0000000005 */
[----:B------:R-:W-:-:S05]  /*2640*/  F2FP.F16.F32.PACK_AB R5, RZ, R5 ;  /* 0x00000005ff05723e */ /* 0x000fca00000000ff */
[----:B------:R0:W-:Y:S01]  /*2650*/  @P2 STG.E.U16 desc[UR38][R10.64+0x10], R5 ;  /* 0x000010050a002986 */ /* 0x0001e2000c101526 */
[----:B------:R-:W-:Y:S05]  /*2660*/  @!P3 BRA `(.L_x_41) ;  /* 0x000000000004b947 */ /* 0x000fea0003800000 */
[----:B------:R3:W5:Y:S02]  /*2670*/  LDG.E.LTC128B.U16 R24, desc[UR38][R6.64+0x12] ;  /* 0x0000122606187981 */ /* 0x000764000c1e1520 */
.L_x_41:
[----:B------:R-:W-:Y:S05]  /*2680*/  BSYNC B1 ;  /* 0x0000000000017941 */ /* 0x000fea0003800000 */
.L_x_40:
[----:B-----5:R-:W-:Y:S01]  /*2690*/  HADD2.F32 R14, -RZ, R24.H0_H0 ;  /* 0x20000018ff0e7230 */ /* 0x020fe20000004100 */
[----:B------:R-:W-:Y:S01]  /*26a0*/  ISETP.GT.AND P0, PT, R3, 0x8, P0 ;  /* 0x000000080300780c */ /* 0x000fe20000704270 */
[----:B------:R-:W-:Y:S03]  /*26b0*/  BSSY B1, `(.L_x_42) ;  /* 0x0000007000017945 */ /* 0x000fe60003800000 */
[----:B------:R-:W-:-:S04]  /*26c0*/  FMUL R14, R14, R89 ;  /* 0x000000590e0e7220 */ /* 0x000fc80000400000 */
[----:B------:R-:W-:-:S05]  /*26d0*/  FFMA R14, R29, R88, R14 ;  /* 0x000000581d0e7223 */ /* 0x000fca000000000e */
[----:B------:R-:W-:-:S05]  /*26e0*/  F2FP.F16.F32.PACK_AB R14, RZ, R14 ;  /* 0x0000000eff0e723e */ /* 0x000fca00000000ff */
[----:B------:R0:W-:Y:S01]  /*26f0*/  @P3 STG.E.U16 desc[UR38][R10.64+0x12], R14 ;  /* 0x0000120e0a003986 */ /* 0x0001e2000c101526 */
[----:B------:R-:W-:Y:S05]  /*2700*/  @!P0 BRA `(.L_x_43) ;  /* 0x0000000000048947 */ /* 0x000fea0003800000 */
[----:B------:R0:W5:Y:S02]  /*2710*/  LDG.E.LTC128B.U16 R24, desc[UR38][R8.64+0x10] ;  /* 0x0000102608187981 */ /* 0x000164000c1e1520 */
.L_x_43:
[----:B------:R-:W-:Y:S05]  /*2720*/  BSYNC B1 ;  /* 0x0000000000017941 */ /* 0x000fea0003800000 */
.L_x_42:
[----:B0----5:R-:W-:Y:S01]  /*2730*/  HADD2.F32 R14, -RZ, R24.H0_H0 ;  /* 0x20000018ff0e7230 */ /* 0x021fe20000004100 */
        /* <DEDUP_REMOVED lines=8> */
.L_x_45:
[----:B------:R-:W-:Y:S05]  /*27c0*/  BSYNC B1 ;  /* 0x0000000000017941 */ /* 0x000fea0003800000 */
.L_x_44:
        /* <DEDUP_REMOVED lines=10> */
.L_x_47:
[----:B------:R-:W-:Y:S05]  /*2870*/  BSYNC B1 ;  /* 0x0000000000017941 */ /* 0x000fea0003800000 */
.L_x_46:
[----:B0----5:R-:W-:Y:S01]  /*2880*/  HADD2.F32 R14, -RZ, R24.H0_H0 ;  /* 0x20000018ff0e7230 */ /* 0x021fe20000004100 */
        /* <DEDUP_REMOVED lines=9> */
.L_x_49:
[----:B------:R-:W-:Y:S05]  /*2920*/  BSYNC B1 ;  /* 0x0000000000017941 */ /* 0x000fea0003800000 */
.L_x_48:
        /* <DEDUP_REMOVED lines=9> */
.L_x_51:
[----:B------:R-:W-:Y:S05]  /*29c0*/  BSYNC B1 ;  /* 0x0000000000017941 */ /* 0x000fea0003800000 */
.L_x_50:
        /* <DEDUP_REMOVED lines=9> */
.L_x_53:
[----:B------:R-:W-:Y:S05]  /*2a60*/  BSYNC B1 ;  /* 0x0000000000017941 */ /* 0x000fea0003800000 */
.L_x_52:
        /* <DEDUP_REMOVED lines=10> */
.L_x_55:
[----:B------:R-:W-:Y:S05]  /*2b10*/  BSYNC B1 ;  /* 0x0000000000017941 */ /* 0x000fea0003800000 */
.L_x_54:
        /* <DEDUP_REMOVED lines=10> */
.L_x_57:
[----:B------:R-:W-:Y:S05]  /*2bc0*/  BSYNC B1 ;  /* 0x0000000000017941 */ /* 0x000fea0003800000 */
.L_x_56:
        /* <DEDUP_REMOVED lines=9> */
.L_x_59:
[----:B------:R-:W-:Y:S05]  /*2c60*/  BSYNC B1 ;  /* 0x0000000000017941 */ /* 0x000fea0003800000 */
.L_x_58:
        /* <DEDUP_REMOVED lines=9> */
.L_x_61:
[----:B------:R-:W-:Y:S05]  /*2d00*/  BSYNC B1 ;  /* 0x0000000000017941 */ /* 0x000fea0003800000 */
.L_x_60:
        /* <DEDUP_REMOVED lines=10> */
.L_x_63:
[----:B------:R-:W-:Y:S05]  /*2db0*/  BSYNC B1 ;  /* 0x0000000000017941 */ /* 0x000fea0003800000 */
.L_x_62:
        /* <DEDUP_REMOVED lines=10> */
.L_x_65:
[----:B------:R-:W-:Y:S05]  /*2e60*/  BSYNC B1 ;  /* 0x0000000000017941 */ /* 0x000fea0003800000 */
.L_x_64:
        /* <DEDUP_REMOVED lines=9> */
.L_x_67:
[----:B------:R-:W-:Y:S05]  /*2f00*/  BSYNC B1 ;  /* 0x0000000000017941 */ /* 0x000fea0003800000 */
.L_x_66:
        /* <DEDUP_REMOVED lines=9> */
.L_x_69:
[----:B------:R-:W-:Y:S05]  /*2fa0*/  BSYNC B1 ;  /* 0x0000000000017941 */ /* 0x000fea0003800000 */
.L_x_68:
        /* <DEDUP_REMOVED lines=10> */
.L_x_71:
[----:B------:R-:W-:Y:S05]  /*3050*/  BSYNC B1 ;  /* 0x0000000000017941 */ /* 0x000fea0003800000 */
.L_x_70:
        /* <DEDUP_REMOVED lines=10> */
.L_x_73:
[----:B------:R-:W-:Y:S05]  /*3100*/  BSYNC B1 ;  /* 0x0000000000017941 */ /* 0x000fea0003800000 */
.L_x_72:
        /* <DEDUP_REMOVED lines=9> */
.L_x_75:
[----:B------:R-:W-:Y:S05]  /*31a0*/  BSYNC B1 ;  /* 0x0000000000017941 */ /* 0x000fea0003800000 */
.L_x_74:
        /* <DEDUP_REMOVED lines=9> */
.L_x_77:
[----:B------:R-:W-:Y:S05]  /*3240*/  BSYNC B1 ;  /* 0x0000000000017941 */ /* 0x000fea0003800000 */
.L_x_76:
        /* <DEDUP_REMOVED lines=10> */
.L_x_79:
[----:B------:R-:W-:Y:S05]  /*32f0*/  BSYNC B1 ;  /* 0x0000000000017941 */ /* 0x000fea0003800000 */
.L_x_78:
        /* <DEDUP_REMOVED lines=10> */
.L_x_81:
[----:B------:R-:W-:Y:S05]  /*33a0*/  BSYNC B1 ;  /* 0x0000000000017941 */ /* 0x000fea0003800000 */
.L_x_80:
        /* <DEDUP_REMOVED lines=9> */
.L_x_83:
[----:B------:R-:W-:Y:S05]  /*3440*/  BSYNC B1 ;  /* 0x0000000000017941 */ /* 0x000fea0003800000 */
.L_x_82:
        /* <DEDUP_REMOVED lines=9> */
.L_x_85:
[----:B------:R-:W-:Y:S05]  /*34e0*/  BSYNC B1 ;  /* 0x0000000000017941 */ /* 0x000fea0003800000 */
.L_x_84:
        /* <DEDUP_REMOVED lines=10> */
.L_x_87:
[----:B------:R-:W-:Y:S05]  /*3590*/  BSYNC B1 ;  /* 0x0000000000017941 */ /* 0x000fea0003800000 */
.L_x_86:
        /* <DEDUP_REMOVED lines=10> */
.L_x_89:
[----:B------:R-:W-:Y:S05]  /*3640*/  BSYNC B1 ;  /* 0x0000000000017941 */ /* 0x000fea0003800000 */
.L_x_88:
        /* <DEDUP_REMOVED lines=9> */
.L_x_91:
[----:B------:R-:W-:Y:S05]  /*36e0*/  BSYNC B1 ;  /* 0x0000000000017941 */ /* 0x000fea0003800000 */
.L_x_90:
        /* <DEDUP_REMOVED lines=9> */
.L_x_93:
[----:B------:R-:W-:Y:S05]  /*3780*/  BSYNC B1 ;  /* 0x0000000000017941 */ /* 0x000fea0003800000 */
.L_x_92:
        /* <DEDUP_REMOVED lines=10> */
.L_x_95:
[----:B------:R-:W-:Y:S05]  /*3830*/  BSYNC B1 ;  /* 0x0000000000017941 */ /* 0x000fea0003800000 */
.L_x_94:
        /* <DEDUP_REMOVED lines=10> */
.L_x_97:
[----:B------:R-:W-:Y:S05]  /*38e0*/  BSYNC B1 ;  /* 0x0000000000017941 */ /* 0x000fea0003800000 */
.L_x_96:
        /* <DEDUP_REMOVED lines=9> */
.L_x_99:
[----:B------:R-:W-:Y:S05]  /*3980*/  BSYNC B1 ;  /* 0x0000000000017941 */ /* 0x000fea0003800000 */
.L_x_98:
        /* <DEDUP_REMOVED lines=9> */
.L_x_101:
[----:B------:R-:W-:Y:S05]  /*3a20*/  BSYNC B1 ;  /* 0x0000000000017941 */ /* 0x000fea0003800000 */
.L_x_100:
        /* <DEDUP_REMOVED lines=10> */
.L_x_103:
[----:B------:R-:W-:Y:S05]  /*3ad0*/  BSYNC B1 ;  /* 0x0000000000017941 */ /* 0x000fea0003800000 */
.L_x_102:
        /* <DEDUP_REMOVED lines=10> */
.L_x_105:
[----:B------:R-:W-:Y:S05]  /*3b80*/  BSYNC B1 ;  /* 0x0000000000017941 */ /* 0x000fea0003800000 */
.L_x_104:
        /* <DEDUP_REMOVED lines=9> */
.L_x_107:
[----:B------:R-:W-:Y:S05]  /*3c20*/  BSYNC B1 ;  /* 0x0000000000017941 */ /* 0x000fea0003800000 */
.L_x_106:
        /* <DEDUP_REMOVED lines=9> */
.L_x_109:
[----:B------:R-:W-:Y:S05]  /*3cc0*/  BSYNC B1 ;  /* 0x0000000000017941 */ /* 0x000fea0003800000 */
.L_x_108:
        /* <DEDUP_REMOVED lines=10> */
.L_x_111:
[----:B------:R-:W-:Y:S05]  /*3d70*/  BSYNC B1 ;  /* 0x0000000000017941 */ /* 0x000fea0003800000 */
.L_x_110:
        /* <DEDUP_REMOVED lines=10> */
.L_x_113:
[----:B------:R-:W-:Y:S05]  /*3e20*/  BSYNC B1 ;  /* 0x0000000000017941 */ /* 0x000fea0003800000 */
.L_x_112:
        /* <DEDUP_REMOVED lines=9> */
.L_x_115:
[----:B------:R-:W-:Y:S05]  /*3ec0*/  BSYNC B1 ;  /* 0x0000000000017941 */ /* 0x000fea0003800000 */
.L_x_114:
        /* <DEDUP_REMOVED lines=9> */
.L_x_117:
[----:B------:R-:W-:Y:S05]  /*3f60*/  BSYNC B1 ;  /* 0x0000000000017941 */ /* 0x000fea0003800000 */
.L_x_116:
        /* <DEDUP_REMOVED lines=10> */
.L_x_119:
[----:B------:R-:W-:Y:S05]  /*4010*/  BSYNC B1 ;  /* 0x0000000000017941 */ /* 0x000fea0003800000 */
.L_x_118:
        /* <DEDUP_REMOVED lines=10> */
.L_x_121:
[----:B------:R-:W-:Y:S05]  /*40c0*/  BSYNC B1 ;  /* 0x0000000000017941 */ /* 0x000fea0003800000 */
.L_x_120:
        /* <DEDUP_REMOVED lines=9> */
.L_x_123:
[----:B------:R-:W-:Y:S05]  /*4160*/  BSYNC B1 ;  /* 0x0000000000017941 */ /* 0x000fea0003800000 */
.L_x_122:
        /* <DEDUP_REMOVED lines=9> */
.L_x_125:
[----:B------:R-:W-:Y:S05]  /*4200*/  BSYNC B1 ;  /* 0x0000000000017941 */ /* 0x000fea0003800000 */
.L_x_124:
        /* <DEDUP_REMOVED lines=10> */
.L_x_127:
[----:B------:R-:W-:Y:S05]  /*42b0*/  BSYNC B1 ;  /* 0x0000000000017941 */ /* 0x000fea0003800000 */
.L_x_126:
        /* <DEDUP_REMOVED lines=10> */
.L_x_129:
[----:B------:R-:W-:Y:S05]  /*4360*/  BSYNC B1 ;  /* 0x0000000000017941 */ /* 0x000fea0003800000 */
.L_x_128:
        /* <DEDUP_REMOVED lines=9> */
.L_x_131:
[----:B------:R-:W-:Y:S05]  /*4400*/  BSYNC B1 ;  /* 0x0000000000017941 */ /* 0x000fea0003800000 */
.L_x_130:
        /* <DEDUP_REMOVED lines=9> */
.L_x_133:
[----:B------:R-:W-:Y:S05]  /*44a0*/  BSYNC B1 ;  /* 0x0000000000017941 */ /* 0x000fea0003800000 */
.L_x_132:
        /* <DEDUP_REMOVED lines=10> */
.L_x_135:
[----:B------:R-:W-:Y:S05]  /*4550*/  BSYNC B1 ;  /* 0x0000000000017941 */ /* 0x000fea0003800000 */
.L_x_134:
        /* <DEDUP_REMOVED lines=10> */
.L_x_137:
[----:B------:R-:W-:Y:S05]  /*4600*/  BSYNC B1 ;  /* 0x0000000000017941 */ /* 0x000fea0003800000 */
.L_x_136:
        /* <DEDUP_REMOVED lines=9> */
.L_x_139:
[----:B------:R-:W-:Y:S05]  /*46a0*/  BSYNC B1 ;  /* 0x0000000000017941 */ /* 0x000fea0003800000 */
.L_x_138:
        /* <DEDUP_REMOVED lines=9> */
.L_x_141:
[----:B------:R-:W-:Y:S05]  /*4740*/  BSYNC B1 ;  /* 0x0000000000017941 */ /* 0x000fea0003800000 */
.L_x_140:
        /* <DEDUP_REMOVED lines=10> */
.L_x_143:
[----:B------:R-:W-:Y:S05]  /*47f0*/  BSYNC B1 ;  /* 0x0000000000017941 */ /* 0x000fea0003800000 */
.L_x_142:
        /* <DEDUP_REMOVED lines=10> */
.L_x_145:
[----:B------:R-:W-:Y:S05]  /*48a0*/  BSYNC B1 ;  /* 0x0000000000017941 */ /* 0x000fea0003800000 */
.L_x_144:
        /* <DEDUP_REMOVED lines=9> */
.L_x_147:
[----:B------:R-:W-:Y:S05]  /*4940*/  BSYNC B1 ;  /* 0x0000000000017941 */ /* 0x000fea0003800000 */
.L_x_146:
        /* <DEDUP_REMOVED lines=9> */
.L_x_149:
[----:B------:R-:W-:Y:S05]  /*49e0*/  BSYNC B1 ;  /* 0x0000000000017941 */ /* 0x000fea0003800000 */
.L_x_148:
        /* <DEDUP_REMOVED lines=10> */
.L_x_151:
[----:B------:R-:W-:Y:S05]  /*4a90*/  BSYNC B1 ;  /* 0x0000000000017941 */ /* 0x000fea0003800000 */
.L_x_150:
[----:B0----5:R-:W-:Y:S01]  /*4aa0*/  HADD2.F32 R14, -RZ, R24.H0_H0 ;  /* 0x20000018ff0e7230 */ /* 0x021fe20000004100 */
[----:B------:R-:W-:Y:S01]  /*4ab0*/  ISETP.GT.AND P1, PT, R4, 0x79, PT ;  /* 0x000000790400780c */ /* 0x000fe20003f24270 */
[----:B------:R-:W-:Y:S01]  /*4ac0*/  @P2 IMAD.MOV.U32 R4, RZ, RZ, R10 ;  /* 0x000000ffff042224 */ /* 0x000fe200078e000a */
[----:B------:R-:W-:Y:S02]  /*4ad0*/  BSSY B1, `(.L_x_152) ;  /* 0x000000a000017945 */ /* 0x000fe40003800000 */
[----:B------:R-:W-:Y:S01]  /*4ae0*/  FMUL R5, R14, R89 ;  /* 0x000000590e057220 */ /* 0x000fe20000400000 */
[----:B------:R-:W-:-:S03]  /*4af0*/  ISETP.GT.AND P3, PT, R3, RZ, P1 ;  /* 0x000000ff0300720c */ /* 0x000fc60000f64270 */
[----:B------:R-:W-:-:S05]  /*4b00*/  FFMA R5, R84, R88, R5 ;  /* 0x0000005854057223 */ /* 0x000fca0000000005 */
[----:B------:R-:W-:-:S04]  /*4b10*/  F2FP.F16.F32.PACK_AB R5, RZ, R5 ;  /* 0x00000005ff05723e */ /* 0x000fc800000000ff */
[----:B------:R-:W-:Y:S01]  /*4b20*/  PRMT R14, R5, 0x7610, R14 ;  /* 0x00007610050e7816 */ /* 0x000fe2000000000e */
[----:B------:R-:W-:-:S05]  /*4b30*/  @P2 IMAD.MOV.U32 R5, RZ, RZ, R11 ;  /* 0x000000ffff052224 */ /* 0x000fca00078e000b */
[----:B------:R0:W-:Y:S01]  /*4b40*/  @P2 STG.E.U16 desc[UR38][R4.64+0xf0], R14 ;  /* 0x0000f00e04002986 */ /* 0x0001e2000c101526 */
[----:B------:R-:W-:Y:S05]  /*4b50*/  @!P3 BRA `(.L_x_153) ;  /* 0x000000000004b947 */ /* 0x000fea0003800000 */
[----:B------:R0:W5:Y:S02]  /*4b60*/  LDG.E.LTC128B.U16 R24, desc[UR38][R6.64+0xf2] ;  /* 0x0000f22606187981 */ /* 0x000164000c1e1520 */
.L_x_153:
[----:B------:R-:W-:Y:S05]  /*4b70*/  BSYNC B1 ;  /* 0x0000000000017941 */ /* 0x000fea0003800000 */
.L_x_152:
        /* <DEDUP_REMOVED lines=9> */
.L_x_155:
[----:B------:R-:W-:Y:S05]  /*4c10*/  BSYNC B1 ;  /* 0x0000000000017941 */ /* 0x000fea0003800000 */
.L_x_154:
[----:B0----5:R-:W-:Y:S01]  /*4c20*/  HADD2.F32 R4, -RZ, R24.H0_H0 ;  /* 0x20000018ff047230 */ /* 0x021fe20000004100 */
[----:B------:R-:W-:Y:S01]  /*4c30*/  ISETP.GT.AND P1, PT, R3, 0x8, P1 ;  /* 0x000000080300780c */ /* 0x000fe20000f24270 */
[----:B------:R-:W-:Y:S03]  /*4c40*/  BSSY B1, `(.L_x_156) ;  /* 0x000000a000017945 */ /* 0x000fe60003800000 */
[----:B------:R-:W-:Y:S01]  /*4c50*/  FMUL R5, R4, R89 ;  /* 0x0000005904057220 */ /* 0x000fe20000400000 */
[----:B------:R-:W-:-:S03]  /*4c60*/  @P0 IMAD.MOV.U32 R4, RZ, RZ, R12 ;  /* 0x000000ffff040224 */ /* 0x000fc600078e000c */
[----:B------:R-:W-:-:S05]  /*4c70*/  FFMA R5, R86, R88, R5 ;  /* 0x0000005856057223 */ /* 0x000fca0000000005 */
[----:B------:R-:W-:-:S04]  /*4c80*/  F2FP.F16.F32.PACK_AB R5, RZ, R5 ;  /* 0x00000005ff05723e */ /* 0x000fc800000000ff */
[----:B-1-34-:R-:W-:Y:S01]  /*4c90*/  PRMT R6, R5, 0x7610, R6 ;  /* 0x0000761005067816 */ /* 0x01afe20000000006 */
[----:B------:R-:W-:-:S05]  /*4ca0*/  @P0 IMAD.MOV.U32 R5, RZ, RZ, R13 ;  /* 0x000000ffff050224 */ /* 0x000fca00078e000d */
[----:B------:R0:W-:Y:S01]  /*4cb0*/  @P0 STG.E.U16 desc[UR38][R4.64+0xf0], R6 ;  /* 0x0000f00604000986 */ /* 0x0001e2000c101526 */
[----:B------:R-:W-:Y:S05]  /*4cc0*/  @!P1 BRA `(.L_x_157) ;  /* 0x0000000000049947 */ /* 0x000fea0003800000 */
[----:B------:R1:W5:Y:S02]  /*4cd0*/  LDG.E.LTC128B.U16 R24, desc[UR38][R8.64+0xf2] ;  /* 0x0000f22608187981 */ /* 0x000364000c1e1520 */
.L_x_157:
[----:B------:R-:W-:Y:S05]  /*4ce0*/  BSYNC B1 ;  /* 0x0000000000017941 */ /* 0x000fea0003800000 */
.L_x_156:
[----:B------:R-:W-:Y:S05]  /*4cf0*/  @!P1 BRA `(.L_x_158) ;  /* 0x0000001000d09947 */ /* 0x000fea0003800000 */
[----:B-----5:R-:W-:-:S05]  /*4d00*/  HADD2.F32 R24, -RZ, R24.H0_H0 ;  /* 0x20000018ff187230 */ /* 0x020fca0000004100 */
[----:B------:R-:W-:-:S04]  /*4d10*/  FMUL R24, R24, R89 ;  /* 0x0000005918187220 */ /* 0x000fc80000400000 */
[----:B------:R-:W-:-:S05]  /*4d20*/  FFMA R24, R87, R88, R24 ;  /* 0x0000005857187223 */ /* 0x000fca0000000018 */
[----:B------:R-:W-:-:S05]  /*4d30*/  F2FP.F16.F32.PACK_AB R24, RZ, R24 ;  /* 0x00000018ff18723e */ /* 0x000fca00000000ff */
[----:B------:R3:W-:Y:S01]  /*4d40*/  STG.E.U16 desc[UR38][R12.64+0xf2], R24 ;  /* 0x0000f2180c007986 */ /* 0x0007e2000c101526 */
[----:B------:R-:W-:Y:S05]  /*4d50*/  BRA `(.L_x_158) ;  /* 0x0000001000b87947 */ /* 0x000fea0003800000 */
.L_x_33:
[----:B------:R-:W-:Y:S01]  /*4d60*/  ISETP.GT.AND P2, PT, R4, 0x1, PT ;  /* 0x000000010400780c */ /* 0x000fe20003f44270 */
[----:B------:R-:W-:Y:S01]  /*4d70*/  ULDC.64 UR4, c[0x0][0x5c0] ;  /* 0x0001700000047ab9 */ /* 0x000fe20000000a00 */
[-C--:B------:R-:W-:Y:S01]  /*4d80*/  FMUL R24, R24, R88.reuse ;  /* 0x0000005818187220 */ /* 0x080fe20000400000 */
[-C--:B------:R-:W-:Y:S01]  /*4d90*/  FMUL R25, R25, R88.reuse ;  /* 0x0000005819197220 */ /* 0x080fe20000400000 */
[----:B------:R-:W-:Y:S01]  /*4da0*/  ISETP.GT.AND P1, PT, R3, RZ, P2 ;  /* 0x000000ff0300720c */ /* 0x000fe20001724270 */
[-C--:B------:R-:W-:Y:S01]  /*4db0*/  FMUL R26, R26, R88.reuse ;  /* 0x000000581a1a7220 */ /* 0x080fe20000400000 */
[----:B------:R-:W-:Y:S01]  /*4dc0*/  LEA R6, P4, R104, UR4, 0x1 ;  /* 0x0000000468067c11 */ /* 0x000fe2000f8808ff */
[----:B------:R-:W-:Y:S01]  /*4dd0*/  FMUL R27, R27, R88 ;  /* 0x000000581b1b7220 */ /* 0x000fe20000400000 */
[----:B------:R-:W-:Y:S01]  /*4de0*/  F2FP.F16.F32.PACK_AB R24, RZ, R24 ;  /* 0x00000018ff18723e */ /* 0x000fe200000000ff */
[-C--:B------:R-:W-:Y:S01]  /*4df0*/  FMUL R28, R28, R88.reuse ;  /* 0x000000581c1c7220 */ /* 0x080fe20000400000 */
[----:B------:R-:W-:Y:S01]  /*4e00*/  LEA.HI.X R7, R104, UR5, R115, 0x1, P4 ;  /* 0x0000000568077c11 */ /* 0x000fe2000a0f0c73 */
[-C--:B------:R-:W-:Y:S01]  /*4e10*/  FMUL R29, R29, R88.reuse ;  /* 0x000000581d1d7220 */ /* 0x080fe20000400000 */
[----:B------:R-:W-:Y:S01]  /*4e20*/  F2FP.F16.F32.PACK_AB R25, RZ, R25 ;  /* 0x00000019ff19723e */ /* 0x000fe200000000ff */
[-C--:B------:R-:W-:Y:S01]  /*4e30*/  FMUL R30, R30, R88.reuse ;  /* 0x000000581e1e7220 */ /* 0x080fe20000400000 */
[----:B------:R-:W-:Y:S01]  /*4e40*/  ISETP.GT.AND P2, PT, R3, 0x8, P2 ;  /* 0x000000080300780c */ /* 0x000fe20001744270 */
[----:B------:R-:W-:Y:S01]  /*4e50*/  @P3 STG.E.U16 desc[UR38][R6.64], R24 ;  /* 0x0000001806003986 */ /* 0x000fe2000c101526 */
[C---:B------:R-:W-:Y:S01]  /*4e60*/  SHF.L.U64.HI R5, R90.reuse, 0x1, R91 ;  /* 0x000000015a057819 */ /* 0x040fe2000001025b */
[----:B------:R-:W-:Y:S01]  /*4e70*/  FMUL R31, R31, R88 ;  /* 0x000000581f1f7220 */ /* 0x000fe20000400000 */
[----:B------:R-:W-:Y:S01]  /*4e80*/  LEA R8, P3, R90, R6, 0x1 ;  /* 0x000000065a087211 */ /* 0x000fe200078608ff */
[----:B------:R-:W-:Y:S01]  /*4e90*/  @P1 STG.E.U16 desc[UR38][R6.64+0x2], R25 ;  /* 0x0000021906001986 */ /* 0x000fe2000c101526 */
[----:B------:R-:W-:Y:S01]  /*4ea0*/  ISETP.GT.AND P1, PT, R3, 0x8, P0 ;  /* 0x000000080300780c */ /* 0x000fe20000724270 */
[----:B------:R-:W-:Y:S01]  /*4eb0*/  FMUL R32, R32, R88 ;  /* 0x0000005820207220 */ /* 0x000fe20000400000 */
[----:B------:R-:W-:Y:S01]  /*4ec0*/  F2FP.F16.F32.PACK_AB R26, RZ, R26 ;  /* 0x0000001aff1a723e */ /* 0x000fe200000000ff */
[----:B------:R-:W-:Y:S01]  /*4ed0*/  IMAD.X R9, R5, 0x1, R7, P3 ;  /* 0x0000000105097824 */ /* 0x000fe200018e0607 */
[----:B------:R-:W-:Y:S01]  /*4ee0*/  F2FP.F16.F32.PACK_AB R27, RZ, R27 ;  /* 0x0000001bff1b723e */ /* 0x000fe200000000ff */
[-C--:B------:R-:W-:Y:S01]  /*4ef0*/  FMUL R33, R33, R88.reuse ;  /* 0x0000005821217220 */ /* 0x080fe20000400000 */
[----:B------:R-:W-:Y:S01]  /*4f00*/  ISETP.GT.AND P0, PT, R4, 0x8, PT ;  /* 0x000000080400780c */ /* 0x000fe20003f04270 */
[----:B------:R-:W-:Y:S01]  /*4f10*/  FMUL R34, R34, R88 ;  /* 0x0000005822227220 */ /* 0x000fe20000400000 */
[----:B------:R-:W-:Y:S01]  /*4f20*/  F2FP.F16.F32.PACK_AB R28, RZ, R28 ;  /* 0x0000001cff1c723e */ /* 0x000fe200000000ff */
[-C--:B------:R-:W-:Y:S01]  /*4f30*/  FMUL R35, R35, R88.reuse ;  /* 0x0000005823237220 */ /* 0x080fe20000400000 */
[C---:B------:R-:W-:Y:S01]  /*4f40*/  ISETP.GT.AND P4, PT, R3.reuse, RZ, P0 ;  /* 0x000000ff0300720c */ /* 0x040fe20000784270 */
[-C--:B------:R-:W-:Y:S01]  /*4f50*/  FMUL R36, R36, R88.reuse ;  /* 0x0000005824247220 */ /* 0x080fe20000400000 */
[----:B------:R-:W-:Y:S01]  /*4f60*/  F2FP.F16.F32.PACK_AB R29, RZ, R29 ;  /* 0x0000001dff1d723e */ /* 0x000fe200000000ff */
[----:B------:R-:W-:Y:S01]  /*4f70*/  @P1 STG.E.U16 desc[UR38][R8.64], R26 ;  /* 0x0000001a08001986 */ /* 0x000fe2000c101526 */
[----:B------:R-:W-:Y:S01]  /*4f80*/  ISETP.GT.AND P1, PT, R3, 0x8, P0 ;  /* 0x000000080300780c */ /* 0x000fe20000724270 */
[----:B------:R-:W-:Y:S01]  /*4f90*/  FMUL R37, R37, R88 ;  /* 0x0000005825257220 */ /* 0x000fe20000400000 */
[----:B------:R-:W-:Y:S01]  /*4fa0*/  F2FP.F16.F32.PACK_AB R30, RZ, R30 ;  /* 0x0000001eff1e723e */ /* 0x000fe200000000ff */
[----:B------:R-:W-:Y:S01]  /*4fb0*/  @P2 STG.E.U16 desc[UR38][R8.64+0x2], R27 ;  /* 0x0000021b08002986 */ /* 0x000fe2000c101526 */
[----:B------:R-:W-:Y:S01]  /*4fc0*/  ISETP.GT.AND P2, PT, R4, 0x9, PT ;  /* 0x000000090400780c */ /* 0x000fe20003f44270 */
[-C--:B------:R-:W-:Y:S01]  /*4fd0*/  FMUL R38, R38, R88.reuse ;  /* 0x0000005826267220 */ /* 0x080fe20000400000 */
[----:B------:R-:W-:Y:S01]  /*4fe0*/  F2FP.F16.F32.PACK_AB R31, RZ, R31 ;  /* 0x0000001fff1f723e */ /* 0x000fe200000000ff */
[-C--:B------:R-:W-:Y:S01]  /*4ff0*/  FMUL R39, R39, R88.reuse ;  /* 0x0000005827277220 */ /* 0x080fe20000400000 */
[C---:B------:R-:W-:Y:S01]  /*5000*/  ISETP.GT.AND P3, PT, R3.reuse, RZ, P2 ;  /* 0x000000ff0300720c */ /* 0x040fe20001764270 */
[----:B------:R-:W-:Y:S01]  /*5010*/  @P4 STG.E.U16 desc[UR38][R6.64+0x10], R28 ;  /* 0x0000101c06004986 */ /* 0x000fe2000c101526 */
[----:B------:R-:W-:Y:S01]  /*5020*/  ISETP.GT.AND P2, PT, R3, 0x8, P2 ;  /* 0x000000080300780c */ /* 0x000fe20001744270 */
[-C--:B------:R-:W-:Y:S01]  /*5030*/  FMUL R40, R40, R88.reuse ;  /* 0x0000005828287220 */ /* 0x080fe20000400000 */
[----:B------:R-:W-:Y:S01]  /*5040*/  ISETP.GT.AND P0, PT, R4, 0x10, PT ;  /* 0x000000100400780c */ /* 0x000fe20003f04270 */
[----:B------:R-:W-:Y:S01]  /*5050*/  FMUL R41, R41, R88 ;  /* 0x0000005829297220 */ /* 0x000fe20000400000 */
[----:B------:R-:W-:Y:S01]  /*5060*/  F2FP.F16.F32.PACK_AB R32, RZ, R32 ;  /* 0x00000020ff20723e */ /* 0x000fe200000000ff */
[-C--:B------:R-:W-:Y:S01]  /*5070*/  FMUL R42, R42, R88.reuse ;  /* 0x000000582a2a7220 */ /* 0x080fe20000400000 */
[----:B------:R-:W-:Y:S01]  /*5080*/  ISETP.GT.AND P4, PT, R3, RZ, P0 ;  /* 0x000000ff0300720c */ /* 0x000fe20000784270 */
[-C--:B------:R-:W-:Y:S01]  /*5090*/  FMUL R43, R43, R88.reuse ;  /* 0x000000582b2b7220 */ /* 0x080fe20000400000 */
[----:B------:R-:W-:Y:S01]  /*50a0*/  F2FP.F16.F32.PACK_AB R33, RZ, R33 ;  /* 0x00000021ff21723e */ /* 0x000fe200000000ff */
[----:B------:R-:W-:Y:S01]  /*50b0*/  FMUL R44, R44, R88 ;  /* 0x000000582c2c7220 */ /* 0x000fe20000400000 */
[----:B------:R-:W-:Y:S01]  /*50c0*/  F2FP.F16.F32.PACK_AB R34, RZ, R34 ;  /* 0x00000022ff22723e */ /* 0x000fe200000000ff */
[----:B------:R-:W-:Y:S01]  /*50d0*/  @P3 STG.E.U16 desc[UR38][R6.64+0x12], R29 ;  /* 0x0000121d06003986 */ /* 0x000fe2000c101526 */
[----:B------:R-:W-:Y:S01]  /*50e0*/  ISETP.GT.AND P3, PT, R4, 0x11, PT ;  /* 0x000000110400780c */ /* 0x000fe20003f64270 */
[-C--:B------:R-:W-:Y:S01]  /*50f0*/  FMUL R45, R45, R88.reuse ;  /* 0x000000582d2d7220 */ /* 0x080fe20000400000 */
[----:B------:R-:W-:Y:S01]  /*5100*/  F2FP.F16.F32.PACK_AB R35, RZ, R35 ;  /* 0x00000023ff23723e */ /* 0x000fe200000000ff */
[----:B------:R-:W-:Y:S01]  /*5110*/  @P1 STG.E.U16 desc[UR38][R8.64+0x10], R30 ;  /* 0x0000101e08001986 */ /* 0x000fe2000c101526 */
[C---:B------:R-:W-:Y:S01]  /*5120*/  ISETP.GT.AND P1, PT, R3.reuse, 0x8, P0 ;  /* 0x000000080300780c */ /* 0x040fe20000724270 */
[-C--:B------:R-:W-:Y:S01]  /*5130*/  FMUL R46, R46, R88.reuse ;  /* 0x000000582e2e7220 */ /* 0x080fe20000400000 */
[----:B------:R-:W-:Y:S01]  /*5140*/  ISETP.GT.AND P0, PT, R4, 0x18, PT ;  /* 0x000000180400780c */ /* 0x000fe20003f04270 */
[----:B------:R-:W-:Y:S01]  /*5150*/  @P2 STG.E.U16 desc[UR38][R8.64+0x12], R31 ;  /* 0x0000121f08002986 */ /* 0x000fe2000c101526 */
[----:B------:R-:W-:Y:S01]  /*5160*/  ISETP.GT.AND P2, PT, R3, RZ, P3 ;  /* 0x000000ff0300720c */ /* 0x000fe20001f44270 */
[-C--:B------:R-:W-:Y:S01]  /*5170*/  FMUL R47, R47, R88.reuse ;  /* 0x000000582f2f7220 */ /* 0x080fe20000400000 */
[C---:B------:R-:W-:Y:S01]  /*5180*/  ISETP.GT.AND P3, PT, R3.reuse, 0x8, P3 ;  /* 0x000000080300780c */ /* 0x040fe20001f64270 */
[----:B------:R-:W-:Y:S01]  /*5190*/  @P4 STG.E.U16 desc[UR38][R6.64+0x20], R32 ;  /* 0x0000202006004986 */ /* 0x000fe2000c101526 */
[----:B------:R-:W-:Y:S01]  /*51a0*/  ISETP.GT.AND P4, PT, R3, RZ, P0 ;  /* 0x000000ff0300720c */ /* 0x000fe20000784270 */
[----:B------:R-:W-:Y:S01]  /*51b0*/  FMUL R48, R48, R88 ;  /* 0x0000005830307220 */ /* 0x000fe20000400000 */
[----:B------:R-:W-:Y:S01]  /*51c0*/  F2FP.F16.F32.PACK_AB R36, RZ, R36 ;  /* 0x00000024ff24723e */ /* 0x000fe200000000ff */
[-C--:B------:R-:W-:Y:S01]  /*51d0*/  FMUL R49, R49, R88.reuse ;  /* 0x0000005831317220 */ /* 0x080fe20000400000 */
[----:B------:R-:W-:Y:S01]  /*51e0*/  F2FP.F16.F32.PACK_AB R37, RZ, R37 ;  /* 0x00000025ff25723e */ /* 0x000fe200000000ff */
[----:B------:R-:W-:Y:S01]  /*51f0*/  FMUL R50, R50, R88 ;  /* 0x0000005832327220 */ /* 0x000fe20000400000 */
[----:B------:R-:W-:Y:S01]  /*5200*/  F2FP.F16.F32.PACK_AB R38, RZ, R38 ;  /* 0x00000026ff26723e */ /* 0x000fe200000000ff */
[----:B------:R-:W-:Y:S01]  /*5210*/  FMUL R51, R51, R88 ;  /* 0x0000005833337220 */ /* 0x000fe20000400000 */
[----:B------:R-:W-:Y:S01]  /*5220*/  F2FP.F16.F32.PACK_AB R39, RZ, R39 ;  /* 0x00000027ff27723e */ /* 0x000fe200000000ff */
[----:B------:R-:W-:Y:S01]  /*5230*/  @P2 STG.E.U16 desc[UR38][R6.64+0x22], R33 ;  /* 0x0000222106002986 */ /* 0x000fe2000c101526 */
[----:B------:R-:W-:Y:S01]  /*5240*/  F2FP.F16.F32.PACK_AB R40, RZ, R40 ;  /* 0x00000028ff28723e */ /* 0x000fe200000000ff */
[-C--:B------:R-:W-:Y:S01]  /*5250*/  FMUL R52, R52, R88.reuse ;  /* 0x0000005834347220 */ /* 0x080fe20000400000 */
[----:B------:R-:W-:Y:S01]  /*5260*/  F2FP.F16.F32.PACK_AB R41, RZ, R41 ;  /* 0x00000029ff29723e */ /* 0x000fe200000000ff */
[----:B------:R-:W-:Y:S01]  /*5270*/  @P1 STG.E.U16 desc[UR38][R8.64+0x20], R34 ;  /* 0x0000202208001986 */ /* 0x000fe2000c101526 */
[----:B------:R-:W-:Y:S01]  /*5280*/  ISETP.GT.AND P1, PT, R3, 0x8, P0 ;  /* 0x000000080300780c */ /* 0x000fe20000724270 */
[-C--:B------:R-:W-:Y:S01]  /*5290*/  FMUL R53, R53, R88.reuse ;  /* 0x0000005835357220 */ /* 0x080fe20000400000 */
[C---:B------:R-:W-:Y:S01]  /*52a0*/  ISETP.GT.AND P0, PT, R4.reuse, 0x20, PT ;  /* 0x000000200400780c */ /* 0x040fe20003f04270 */
[----:B------:R-:W-:Y:S01]  /*52b0*/  @P3 STG.E.U16 desc[UR38][R8.64+0x22], R35 ;  /* 0x0000222308003986 */ /* 0x000fe2000c101526 */
[----:B------:R-:W-:Y:S01]  /*52c0*/  ISETP.GT.AND P3, PT, R4, 0x19, PT ;  /* 0x000000190400780c */ /* 0x000fe20003f64270 */
[----:B------:R-:W-:Y:S01]  /*52d0*/  FMUL R54, R54, R88 ;  /* 0x0000005836367220 */ /* 0x000fe20000400000 */
[----:B------:R-:W-:Y:S01]  /*52e0*/  F2FP.F16.F32.PACK_AB R42, RZ, R42 ;  /* 0x0000002aff2a723e */ /* 0x000fe200000000ff */
[----:B------:R-:W-:Y:S01]  /*52f0*/  @P4 STG.E.U16 desc[UR38][R6.64+0x30], R36 ;  /* 0x0000302406004986 */ /* 0x000fe2000c101526 */
[----:B------:R-:W-:Y:S01]  /*5300*/  ISETP.GT.AND P2, PT, R3, RZ, P3 ;  /* 0x000000ff0300720c */ /* 0x000fe20001f44270 */
[-C--:B------:R-:W-:Y:S01]  /*5310*/  FMUL R55, R55, R88.reuse ;  /* 0x0000005837377220 */ /* 0x080fe20000400000 */
[C---:B------:R-:W-:Y:S01]  /*5320*/  ISETP.GT.AND P3, PT, R3.reuse, 0x8, P3 ;  /* 0x000000080300780c */ /* 0x040fe20001f64270 */
[-C--:B------:R-:W-:Y:S01]  /*5330*/  FMUL R56, R56, R88.reuse ;  /* 0x0000005838387220 */ /* 0x080fe20000400000 */
[----:B------:R-:W-:Y:S01]  /*5340*/  ISETP.GT.AND P4, PT, R3, RZ, P0 ;  /* 0x000000ff0300720c */ /* 0x000fe20000784270 */
[-C--:B------:R-:W-:Y:S01]  /*5350*/  FMUL R57, R57, R88.reuse ;  /* 0x0000005839397220 */ /* 0x080fe20000400000 */
[----:B------:R-:W-:Y:S01]  /*5360*/  F2FP.F16.F32.PACK_AB R43, RZ, R43 ;  /* 0x0000002bff2b723e */ /* 0x000fe200000000ff */
[----:B------:R-:W-:Y:S01]  /*5370*/  FMUL R58, R58, R88 ;  /* 0x000000583a3a7220 */ /* 0x000fe20000400000 */
[----:B------:R-:W-:Y:S01]  /*5380*/  F2FP.F16.F32.PACK_AB R44, RZ, R44 ;  /* 0x0000002cff2c723e */ /* 0x000fe200000000ff */
[-C--:B------:R-:W-:Y:S01]  /*5390*/  FMUL R59, R59, R88.reuse ;  /* 0x000000583b3b7220 */ /* 0x080fe20000400000 */
[----:B------:R-:W-:Y:S01]  /*53a0*/  F2FP.F16.F32.PACK_AB R45, RZ, R45 ;  /* 0x0000002dff2d723e */ /* 0x000fe200000000ff */
[----:B------:R-:W-:Y:S01]  /*53b0*/  FMUL R60, R60, R88 ;  /* 0x000000583c3c7220 */ /* 0x000fe20000400000 */
[----:B------:R-:W-:Y:S01]  /*53c0*/  F2FP.F16.F32.PACK_AB R46, RZ, R46 ;  /* 0x0000002eff2e723e */ /* 0x000fe200000000ff */
[----:B------:R-:W-:Y:S01]  /*53d0*/  @P2 STG.E.U16 desc[UR38][R6.64+0x32], R37 ;  /* 0x0000322506002986 */ /* 0x000fe2000c101526 */
[----:B------:R-:W-:Y:S01]  /*53e0*/  F2FP.F16.F32.PACK_AB R47, RZ, R47 ;  /* 0x0000002fff2f723e */ /* 0x000fe200000000ff */
[----:B------:R-:W-:Y:S01]  /*53f0*/  FMUL R61, R61, R88 ;  /* 0x000000583d3d7220 */ /* 0x000fe20000400000 */
[----:B------:R-:W-:Y:S01]  /*5400*/  F2FP.F16.F32.PACK_AB R48, RZ, R48 ;  /* 0x00000030ff30723e */ /* 0x000fe200000000ff */
[----:B------:R-:W-:Y:S01]  /*5410*/  @P1 STG.E.U16 desc[UR38][R8.64+0x30], R38 ;  /* 0x0000302608001986 */ /* 0x000fe2000c101526 */
[----:B------:R-:W-:Y:S01]  /*5420*/  ISETP.GT.AND P1, PT, R3, 0x8, P0 ;  /* 0x000000080300780c */ /* 0x000fe20000724270 */
[-C--:B------:R-:W-:Y:S01]  /*5430*/  FMUL R62, R62, R88.reuse ;  /* 0x000000583e3e7220 */ /* 0x080fe20000400000 */
[C---:B------:R-:W-:Y:S01]  /*5440*/  ISETP.GT.AND P0, PT, R4.reuse, 0x28, PT ;  /* 0x000000280400780c */ /* 0x040fe20003f04270 */
[----:B------:R-:W-:Y:S01]  /*5450*/  @P3 STG.E.U16 desc[UR38][R8.64+0x32], R39 ;  /* 0x0000322708003986 */ /* 0x000fe2000c101526 */
[----:B------:R-:W-:Y:S01]  /*5460*/  ISETP.GT.AND P3, PT, R4, 0x21, PT ;  /* 0x000000210400780c */ /* 0x000fe20003f64270 */
[-C--:B------:R-:W-:Y:S01]  /*5470*/  FMUL R63, R63, R88.reuse ;  /* 0x000000583f3f7220 */ /* 0x080fe20000400000 */
[----:B------:R-:W-:Y:S01]  /*5480*/  F2FP.F16.F32.PACK_AB R49, RZ, R49 ;  /* 0x00000031ff31723e */ /* 0x000fe200000000ff */
[----:B------:R-:W-:Y:S01]  /*5490*/  @P4 STG.E.U16 desc[UR38][R6.64+0x40], R40 ;  /* 0x0000402806004986 */ /* 0x000fe2000c101526 */
[C---:B------:R-:W-:Y:S01]  /*54a0*/  ISETP.GT.AND P2, PT, R3.reuse, RZ, P3 ;  /* 0x000000ff0300720c */ /* 0x040fe20001f44270 */
[-C--:B------:R-:W-:Y:S01]  /*54b0*/  FMUL R64, R64, R88.reuse ;  /* 0x0000005840407220 */ /* 0x080fe20000400000 */
[----:B------:R-:W-:Y:S01]  /*54c0*/  ISETP.GT.AND P3, PT, R3, 0x8, P3 ;  /* 0x000000080300780c */ /* 0x000fe20001f64270 */
[-C--:B------:R-:W-:Y:S01]  /*54d0*/  FMUL R65, R65, R88.reuse ;  /* 0x0000005841417220 */ /* 0x080fe20000400000 */
        /* <DEDUP_REMOVED lines=62> */
[----:B------:R-:W-:-:S02]  /*58c0*/  F2FP.F16.F32.PACK_AB R68, RZ, R68 ;  /* 0x00000044ff44723e */ /* 0x000fc400000000ff */
[----:B------:R-:W-:Y:S01]  /*58d0*/  F2FP.F16.F32.PACK_AB R69, RZ, R69 ;  /* 0x00000045ff45723e */ /* 0x000fe200000000ff */
[----:B------:R-:W-:Y:S01]  /*58e0*/  @P1 STG.E.U16 desc[UR38][R8.64+0x60], R50 ;  /* 0x0000603208001986 */ /* 0x000fe2000c101526 */
[C---:B------:R-:W-:Y:S02]  /*58f0*/  ISETP.GT.AND P1, PT, R3.reuse, 0x8, P0 ;  /* 0x000000080300780c */ /* 0x040fe40000724270 */
[C---:B------:R-:W-:Y:S01]  /*5900*/  ISETP.GT.AND P0, PT, R4.reuse, 0x40, PT ;  /* 0x000000400400780c */ /* 0x040fe20003f04270 */
[----:B------:R-:W-:Y:S01]  /*5910*/  @P3 STG.E.U16 desc[UR38][R8.64+0x62], R51 ;  /* 0x0000623308003986 */ /* 0x000fe2000c101526 */
[----:B------:R-:W-:Y:S02]  /*5920*/  ISETP.GT.AND P3, PT, R4, 0x39, PT ;  /* 0x000000390400780c */ /* 0x000fe40003f64270 */
[----:B------:R-:W-:Y:S01]  /*5930*/  F2FP.F16.F32.PACK_AB R70, RZ, R70 ;  /* 0x00000046ff46723e */ /* 0x000fe200000000ff */
[----:B------:R-:W-:Y:S01]  /*5940*/  @P4 STG.E.U16 desc[UR38][R6.64+0x70], R52 ;  /* 0x0000703406004986 */ /* 0x000fe2000c101526 */
[----:B------:R-:W-:-:S02]  /*5950*/  ISETP.GT.AND P2, PT, R3, RZ, P3 ;  /* 0x000000ff0300720c */ /* 0x000fc40001f44270 */
[C---:B------:R-:W-:Y:S02]  /*5960*/  ISETP.GT.AND P3, PT, R3.reuse, 0x8, P3 ;  /* 0x000000080300780c */ /* 0x040fe40001f64270 */
[----:B------:R-:W-:Y:S02]  /*5970*/  ISETP.GT.AND P4, PT, R3, RZ, P0 ;  /* 0x000000ff0300720c */ /* 0x000fe40000784270 */
[----:B------:R-:W-:Y:S02]  /*5980*/  F2FP.F16.F32.PACK_AB R71, RZ, R71 ;  /* 0x00000047ff47723e */ /* 0x000fe400000000ff */
[----:B------:R-:W-:Y:S02]  /*5990*/  F2FP.F16.F32.PACK_AB R72, RZ, R72 ;  /* 0x00000048ff48723e */ /* 0x000fe400000000ff */
[----:B------:R-:W-:Y:S02]  /*59a0*/  F2FP.F16.F32.PACK_AB R73, RZ, R73 ;  /* 0x00000049ff49723e */ /* 0x000fe400000000ff */
        /* <DEDUP_REMOVED lines=33> */
[----:B------:R-:W-:-:S03]  /*5bc0*/  F2FP.F16.F32.PACK_AB R87, RZ, R87 ;  /* 0x00000057ff57723e */ /* 0x000fc600000000ff */
[----:B------:R-:W-:Y:S04]  /*5bd0*/  @P2 STG.E.U16 desc[UR38][R6.64+0x92], R61 ;  /* 0x0000923d06002986 */ /* 0x000fe8000c101526 */
[----:B------:R-:W-:Y:S01]  /*5be0*/  @P1 STG.E.U16 desc[UR38][R8.64+0x90], R62 ;  /* 0x0000903e08001986 */ /* 0x000fe2000c101526 */
[----:B------:R-:W-:Y:S02]  /*5bf0*/  ISETP.GT.AND P1, PT, R3, 0x8, P0 ;  /* 0x000000080300780c */ /* 0x000fe40000724270 */
[C---:B------:R-:W-:Y:S01]  /*5c00*/  ISETP.GT.AND P0, PT, R4.reuse, 0x58, PT ;  /* 0x000000580400780c */ /* 0x040fe20003f04270 */
[----:B------:R-:W-:Y:S01]  /*5c10*/  @P3 STG.E.U16 desc[UR38][R8.64+0x92], R63 ;  /* 0x0000923f08003986 */ /* 0x000fe2000c101526 */
[----:B------:R-:W-:-:S03]  /*5c20*/  ISETP.GT.AND P3, PT, R4, 0x51, PT ;  /* 0x000000510400780c */ /* 0x000fc60003f64270 */
[----:B------:R-:W-:Y:S01]  /*5c30*/  @P4 STG.E.U16 desc[UR38][R6.64+0xa0], R64 ;  /* 0x0000a04006004986 */ /* 0x000fe2000c101526 */
[C---:B------:R-:W-:Y:S02]  /*5c40*/  ISETP.GT.AND P2, PT, R3.reuse, RZ, P3 ;  /* 0x000000ff0300720c */ /* 0x040fe40001f44270 */
[C---:B------:R-:W-:Y:S02]  /*5c50*/  ISETP.GT.AND P3, PT, R3.reuse, 0x8, P3 ;  /* 0x000000080300780c */ /* 0x040fe40001f64270 */
[----:B------:R-:W-:-:S09]  /*5c60*/  ISETP.GT.AND P4, PT, R3, RZ, P0 ;  /* 0x000000ff0300720c */ /* 0x000fd20000784270 */
        /* <DEDUP_REMOVED lines=9> */
[C---:B------:R-:W-:Y:S02]  /*5d00*/  ISETP.GT.AND P3, PT, R3.reuse, RZ, P0 ;  /* 0x000000ff0300720c */ /* 0x040fe40000764270 */
[----:B------:R-:W-:-:S07]  /*5d10*/  ISETP.GT.AND P0, PT, R3, 0x8, P0 ;  /* 0x000000080300780c */ /* 0x000fce0000704270 */
[----:B------:R-:W-:Y:S04]  /*5d20*/  @P2 STG.E.U16 desc[UR38][R6.64+0xb2], R69 ;  /* 0x0000b24506002986 */ /* 0x000fe8000c101526 */
[----:B------:R-:W-:Y:S01]  /*5d30*/  @P1 STG.E.U16 desc[UR38][R8.64+0xb0], R70 ;  /* 0x0000b04608001986 */ /* 0x000fe2000c101526 */
[----:B------:R-:W-:-:S03]  /*5d40*/  ISETP.GT.AND P1, PT, R4, 0x68, PT ;  /* 0x000000680400780c */ /* 0x000fc60003f24270 */
        /* <DEDUP_REMOVED lines=11> */
[C---:B------:R-:W-:Y:S02]  /*5e00*/  ISETP.GT.AND P2, PT, R3.reuse, RZ, P0 ;  /* 0x000000ff0300720c */ /* 0x040fe40000744270 */
[----:B------:R-:W-:Y:S01]  /*5e10*/  ISETP.GT.AND P0, PT, R3, 0x8, P0 ;  /* 0x000000080300780c */ /* 0x000fe20000704270 */
[----:B------:R-:W-:Y:S01]  /*5e20*/  @P3 STG.E.U16 desc[UR38][R6.64+0xd0], R76 ;  /* 0x0000d04c06003986 */ /* 0x000fe2000c101526 */
[----:B------:R-:W-:-:S04]  /*5e30*/  ISETP.GT.AND P3, PT, R4, 0x70, PT ;  /* 0x000000700400780c */ /* 0x000fc80003f64270 */
[C---:B------:R-:W-:Y:S02]  /*5e40*/  ISETP.GT.AND P4, PT, R3.reuse, RZ, P3 ;  /* 0x000000ff0300720c */ /* 0x040fe40001f84270 */
[----:B------:R-:W-:-:S03]  /*5e50*/  ISETP.GT.AND P3, PT, R3, 0x8, P3 ;  /* 0x000000080300780c */ /* 0x000fc60001f64270 */
[----:B------:R-:W-:Y:S01]  /*5e60*/  @P2 STG.E.U16 desc[UR38][R6.64+0xd2], R77 ;  /* 0x0000d24d06002986 */ /* 0x000fe2000c101526 */
[----:B------:R-:W-:-:S03]  /*5e70*/  ISETP.GT.AND P2, PT, R4, 0x79, PT ;  /* 0x000000790400780c */ /* 0x000fc60003f44270 */
[----:B------:R-:W-:Y:S01]  /*5e80*/  @P1 STG.E.U16 desc[UR38][R8.64+0xd0], R78 ;  /* 0x0000d04e08001986 */ /* 0x000fe2000c101526 */
[----:B------:R-:W-:-:S03]  /*5e90*/  ISETP.GT.AND P1, PT, R4, 0x78, PT ;  /* 0x000000780400780c */ /* 0x000fc60003f24270 */
[----:B------:R-:W-:Y:S01]  /*5ea0*/  @P0 STG.E.U16 desc[UR38][R8.64+0xd2], R79 ;  /* 0x0000d24f08000986 */ /* 0x000fe2000c101526 */
[----:B------:R-:W-:-:S03]  /*5eb0*/  ISETP.GT.AND P0, PT, R4, 0x71, PT ;  /* 0x000000710400780c */ /* 0x000fc60003f04270 */
[----:B------:R-:W-:Y:S01]  /*5ec0*/  @P4 STG.E.U16 desc[UR38][R6.64+0xe0], R80 ;  /* 0x0000e05006004986 */ /* 0x000fe2000c101526 */
[C---:B------:R-:W-:Y:S02]  /*5ed0*/  ISETP.GT.AND P4, PT, R3.reuse, RZ, P0 ;  /* 0x000000ff0300720c */ /* 0x040fe40000784270 */
[----:B------:R-:W-:-:S11]  /*5ee0*/  ISETP.GT.AND P0, PT, R3, 0x8, P0 ;  /* 0x000000080300780c */ /* 0x000fd60000704270 */
[----:B------:R-:W-:Y:S02]  /*5ef0*/  @P4 IMAD.MOV.U32 R4, RZ, RZ, R6 ;  /* 0x000000ffff044224 */ /* 0x000fe400078e0006 */
[----:B------:R-:W-:-:S05]  /*5f00*/  @P4 IMAD.MOV.U32 R5, RZ, RZ, R7 ;  /* 0x000000ffff054224 */ /* 0x000fca00078e0007 */
[----:B------:R0:W-:Y:S01]  /*5f10*/  @P4 STG.E.U16 desc[UR38][R4.64+0xe2], R81 ;  /* 0x0000e25104004986 */ /* 0x0001e2000c101526 */
[C---:B------:R-:W-:Y:S02]  /*5f20*/  ISETP.GT.AND P4, PT, R3.reuse, RZ, P2 ;  /* 0x000000ff0300720c */ /* 0x040fe40001784270 */
[----:B------:R-:W-:Y:S01]  /*5f30*/  ISETP.GT.AND P2, PT, R3, 0x8, P2 ;  /* 0x000000080300780c */ /* 0x000fe20001744270 */
[----:B0-----:R-:W-:Y:S02]  /*5f40*/  @P3 IMAD.MOV.U32 R4, RZ, RZ, R8 ;  /* 0x000000ffff043224 */ /* 0x001fe400078e0008 */
[----:B------:R-:W-:-:S05]  /*5f50*/  @P3 IMAD.MOV.U32 R5, RZ, RZ, R9 ;  /* 0x000000ffff053224 */ /* 0x000fca00078e0009 */
[----:B------:R0:W-:Y:S01]  /*5f60*/  @P3 STG.E.U16 desc[UR38][R4.64+0xe0], R82 ;  /* 0x0000e05204003986 */ /* 0x0001e2000c101526 */
[C---:B------:R-:W-:Y:S02]  /*5f70*/  ISETP.GT.AND P3, PT, R3.reuse, RZ, P1 ;  /* 0x000000ff0300720c */ /* 0x040fe40000f64270 */
[----:B------:R-:W-:Y:S01]  /*5f80*/  ISETP.GT.AND P1, PT, R3, 0x8, P1 ;  /* 0x000000080300780c */ /* 0x000fe20000f24270 */
[----:B0-----:R-:W-:Y:S02]  /*5f90*/  @P0 IMAD.MOV.U32 R4, RZ, RZ, R8 ;  /* 0x000000ffff040224 */ /* 0x001fe400078e0008 */
[----:B------:R-:W-:-:S05]  /*5fa0*/  @P0 IMAD.MOV.U32 R5, RZ, RZ, R9 ;  /* 0x000000ffff050224 */ /* 0x000fca00078e0009 */
[----:B------:R0:W-:Y:S03]  /*5fb0*/  @P0 STG.E.U16 desc[UR38][R4.64+0xe2], R83 ;  /* 0x0000e25304000986 */ /* 0x0001e6000c101526 */
[----:B0-----:R-:W-:Y:S02]  /*5fc0*/  @P3 IMAD.MOV.U32 R4, RZ, RZ, R6 ;  /* 0x000000ffff043224 */ /* 0x001fe400078e0006 */
[----:B------:R-:W-:-:S05]  /*5fd0*/  @P3 IMAD.MOV.U32 R5, RZ, RZ, R7 ;  /* 0x000000ffff053224 */ /* 0x000fca00078e0007 */
[----:B------:R0:W-:Y:S04]  /*5fe0*/  @P3 STG.E.U16 desc[UR38][R4.64+0xf0], R84 ;  /* 0x0000f05404003986 */ /* 0x0001e8000c101526 */
[----:B------:R4:W-:Y:S01]  /*5ff0*/  @P4 STG.E.U16 desc[UR38][R6.64+0xf2], R85 ;  /* 0x0000f25506004986 */ /* 0x0009e2000c101526 */
[----:B0-----:R-:W-:Y:S02]  /*6000*/  @P1 IMAD.MOV.U32 R4, RZ, RZ, R8 ;  /* 0x000000ffff041224 */ /* 0x001fe400078e0008 */
[----:B------:R-:W-:-:S05]  /*6010*/  @P1 IMAD.MOV.U32 R5, RZ, RZ, R9 ;  /* 0x000000ffff051224 */ /* 0x000fca00078e0009 */
[----:B------:R4:W-:Y:S04]  /*6020*/  @P1 STG.E.U16 desc[UR38][R4.64+0xf0], R86 ;  /* 0x0000f05604001986 */ /* 0x0009e8000c101526 */
[----:B------:R4:W-:Y:S02]  /*6030*/  @P2 STG.E.U16 desc[UR38][R8.64+0xf2], R87 ;  /* 0x0000f25708002986 */ /* 0x0009e4000c101526 */
.L_x_158:
[----:B------:R-:W-:Y:S05]  /*6040*/  BSYNC B0 ;  /* 0x0000000000007941 */ /* 0x000fea0003800000 */
.L_x_32:
[----:B------:R-:W-:Y:S01]  /*6050*/  IADD3 R16, P0, R16, UR36, RZ ;  /* 0x0000002410107c10 */ /* 0x000fe2000ff1e0ff */
[----:B------:R-:W-:Y:S01]  /*6060*/  ULDC.64 UR4, c[0x0][0x650] ;  /* 0x0001940000047ab9 */ /* 0x000fe20000000a00 */
[----:B------:R-:W-:Y:S01]  /*6070*/  PRMT R3, RZ, 0x7610, R3 ;  /* 0x00007610ff037816 */ /* 0x000fe20000000003 */
[----:B------:R-:W-:Y:S01]  /*6080*/  IMAD.MOV.U32 R100, RZ, RZ, -0x1 ;  /* 0xffffffffff647424 */ /* 0x000fe200078e00ff */
[----:B------:R-:W-:Y:S01]  /*6090*/  IADD3.X R17, R17, UR42, RZ, P0, !PT ;  /* 0x0000002a11117c10 */ /* 0x000fe200087fe4ff */
[----:B------:R-:W-:Y:S01]  /*60a0*/  IMAD.MOV.U32 R99, RZ, RZ, -0x1 ;  /* 0xffffffffff637424 */ /* 0x000fe200078e00ff */
[----:B------:R-:W-:-:S04]  /*60b0*/  ISETP.GE.U32.AND P0, PT, R16, UR4, PT ;  /* 0x0000000410007c0c */ /* 0x000fc8000bf06070 */
[----:B------:R-:W-:-:S13]  /*60c0*/  ISETP.GE.U32.AND.EX P0, PT, R17, UR5, PT, P0 ;  /* 0x0000000511007c0c */ /* 0x000fda000bf06100 */
[----:B------:R-:W-:Y:S05]  /*60d0*/  @P0 BRA `(.L_x_159) ;  /* 0x00000004004c0947 */ /* 0x000fea0003800000 */
[----:B------:R-:W0:Y:S01]  /*60e0*/  LDC.64 R10, c[0x0][0x628] ;  /* 0x00018a00ff0a7b82 */ /* 0x000e220000000a00 */
[----:B---3--:R-:W3:Y:S01]  /*60f0*/  S2R R12, SR_CTAID.X ;  /* 0x00000000000c7919 */ /* 0x008ee20000002500 */
[----:B-12-4-:R-:W-:Y:S02]  /*6100*/  IMAD.MOV.U32 R8, RZ, RZ, R16 ;  /* 0x000000ffff087224 */ /* 0x016fe400078e0010 */
[----:B------:R-:W-:Y:S01]  /*6110*/  IMAD.MOV.U32 R9, RZ, RZ, R17 ;  /* 0x000000ffff097224 */ /* 0x000fe200078e0011 */
[----:B------:R-:W1:Y:S03]  /*6120*/  S2R R20, SR_CTAID.Y ;  /* 0x0000000000147919 */ /* 0x000e660000002600 */
[----:B------:R-:W2:Y:S08]  /*6130*/  LDC R0, c[0x0][0x630] ;  /* 0x00018c00ff007b82 */ /* 0x000eb00000000800 */
[----:B------:R-:W4:Y:S01]  /*6140*/  LDC.64 R14, c[0x0][0x620] ;  /* 0x00018800ff0e7b82 */ /* 0x000f220000000a00 */
[----:B0-----:R-:W-:-:S04]  /*6150*/  ISETP.NE.U32.AND P0, PT, R10, RZ, PT ;  /* 0x000000ff0a00720c */ /* 0x001fc80003f05070 */
[----:B------:R-:W-:-:S13]  /*6160*/  ISETP.NE.AND.EX P0, PT, R11, RZ, PT, P0 ;  /* 0x000000ff0b00720c */ /* 0x000fda0003f05300 */
[----:B-1234-:R-:W-:Y:S05]  /*6170*/  @!P0 BRA `(.L_x_160) ;  /* 0x0000000000288947 */ /* 0x01efea0003800000 */
        /* <DEDUP_REMOVED lines=10> */
.L_x_160:
[-CC-:B------:R-:W-:Y:S01]  /*6220*/  SHF.R.U64 R99, R8, R0.reuse, R9.reuse ;  /* 0x0000000008637219 */ /* 0x180fe20000001209 */
[----:B------:R-:W0:Y:S01]  /*6230*/  LDC.64 R26, c[0x0][0x640] ;  /* 0x00019000ff1a7b82 */ /* 0x000e220000000a00 */
[----:B------:R-:W-:Y:S01]  /*6240*/  SHF.R.U32.HI R0, RZ, R0, R9 ;  /* 0x00000000ff007219 */ /* 0x000fe20000011609 */
[----:B------:R-:W-:Y:S01]  /*6250*/  ULDC UR4, c[0x0][0x150] ;  /* 0x0000540000047ab9 */ /* 0x000fe20000000800 */
[----:B------:R-:W-:Y:S02]  /*6260*/  IADD3 R3, P0, RZ, -R99, RZ ;  /* 0x80000063ff037210 */ /* 0x000fe40007f1e0ff */
[----:B------:R-:W-:-:S03]  /*6270*/  I2FP.F32.U32 R7, R12 ;  /* 0x0000000c00077245 */ /* 0x000fc60000201000 */
[----:B------:R-:W1:Y:S01]  /*6280*/  LDC R6, c[0x0][0x618] ;  /* 0x00018600ff067b82 */ /* 0x000e620000000800 */
[----:B------:R-:W-:Y:S02]  /*6290*/  IMAD.X R5, RZ, RZ, ~R0, P0 ;  /* 0x000000ffff057224 */ /* 0x000fe400000e0e00 */
[----:B------:R-:W-:Y:S01]  /*62a0*/  FMUL R7, R7, UR4 ;  /* 0x0000000407077c20 */ /* 0x000fe20008400000 */
[----:B------:R-:W-:Y:S01]  /*62b0*/  ULDC UR4, c[0x0][0x154] ;  /* 0x0000550000047ab9 */ /* 0x000fe20000000800 */
[-C--:B------:R-:W-:Y:S02]  /*62c0*/  IMAD R0, R5, R14.reuse, RZ ;  /* 0x0000000e05007224 */ /* 0x080fe400078e02ff */
[C---:B------:R-:W-:Y:S01]  /*62d0*/  IMAD.WIDE.U32 R4, R3.reuse, R14, R16 ;  /* 0x0000000e03047225 */ /* 0x040fe200078e0010 */
[----:B------:R-:W2:Y:S01]  /*62e0*/  LDC R11, c[0x0][0x608] ;  /* 0x00018200ff0b7b82 */ /* 0x000ea20000000800 */
[----:B------:R-:W3:Y:S02]  /*62f0*/  F2I.U32.TRUNC.NTZ R7, R7 ;  /* 0x0000000700077305 */ /* 0x000ee4000020f000 */
[----:B------:R-:W-:-:S04]  /*6300*/  IMAD R3, R3, R15, R0 ;  /* 0x0000000f03037224 */ /* 0x000fc800078e0200 */
[----:B------:R-:W-:Y:S01]  /*6310*/  IMAD.IADD R3, R5, 0x1, R3 ;  /* 0x0000000105037824 */ /* 0x000fe200078e0203 */
[----:B------:R-:W4:Y:S01]  /*6320*/  LDC R8, c[0x0][0x658] ;  /* 0x00019600ff087b82 */ /* 0x000f220000000800 */
[----:B------:R-:W-:Y:S02]  /*6330*/  I2FP.F32.U32 R5, R20 ;  /* 0x0000001400057245 */ /* 0x000fe40000201000 */
[----:B0-----:R-:W-:-:S04]  /*6340*/  ISETP.NE.U32.AND P0, PT, R26, RZ, PT ;  /* 0x000000ff1a00720c */ /* 0x001fc80003f05070 */
[----:B------:R-:W-:Y:S01]  /*6350*/  ISETP.NE.AND.EX P0, PT, R27, RZ, PT, P0 ;  /* 0x000000ff1b00720c */ /* 0x000fe20003f05300 */
[----:B------:R-:W0:Y:S01]  /*6360*/  LDC R9, c[0x0][0x144] ;  /* 0x00005100ff097b82 */ /* 0x000e220000000800 */
[-C--:B-1----:R-:W-:Y:S01]  /*6370*/  SHF.R.U64 R13, R4, R6.reuse, R3 ;  /* 0x00000006040d7219 */ /* 0x082fe20000001203 */
[----:B---3--:R-:W-:Y:S01]  /*6380*/  IMAD.MOV R7, RZ, RZ, -R7 ;  /* 0x000000ffff077224 */ /* 0x008fe200078e0a07 */
[----:B------:R-:W-:Y:S01]  /*6390*/  SHF.R.U32.HI R0, RZ, R6, R3 ;  /* 0x00000006ff007219 */ /* 0x000fe20000011603 */
[----:B------:R-:W-:-:S04]  /*63a0*/  FMUL R6, R5, UR4 ;  /* 0x0000000405067c20 */ /* 0x000fc80008400000 */
[----:B------:R-:W1:Y:S01]  /*63b0*/  LDC R21, c[0x0][0x148] ;  /* 0x00005200ff157b82 */ /* 0x000e620000000800 */
[----:B------:R3:W0:Y:S01]  /*63c0*/  F2I.U32.TRUNC.NTZ R14, R6 ;  /* 0x00000006000e7305 */ /* 0x000622000020f000 */
[-CC-:B--2---:R-:W-:Y:S02]  /*63d0*/  SHF.R.U64 R10, R13, R11.reuse, R0.reuse ;  /* 0x0000000b0d0a7219 */ /* 0x184fe40000001200 */
[----:B------:R-:W-:-:S04]  /*63e0*/  SHF.R.U32.HI R3, RZ, R11, R0 ;  /* 0x0000000bff037219 */ /* 0x000fc80000011600 */
[----:B-----5:R-:W2:Y:S01]  /*63f0*/  LDC R24, c[0x0][0x648] ;  /* 0x00019200ff187b82 */ /* 0x020ea20000000800 */
[-CC-:B----4-:R-:W-:Y:S02]  /*6400*/  SHF.R.U64 R15, R10, R8.reuse, R3.reuse ;  /* 0x000000080a0f7219 */ /* 0x190fe40000001203 */
[----:B------:R-:W-:-:S03]  /*6410*/  SHF.R.U32.HI R5, RZ, R8, R3 ;  /* 0x00000008ff057219 */ /* 0x000fc60000011603 */
[----:B------:R-:W-:Y:S02]  /*6420*/  IMAD.MOV.U32 R4, RZ, RZ, R15 ;  /* 0x000000ffff047224 */ /* 0x000fe400078e000f */
[----:B------:R-:W4:Y:S01]  /*6430*/  LDC R28, c[0x0][0x638] ;  /* 0x00018e00ff1c7b82 */ /* 0x000f220000000800 */
[----:B0-----:R-:W-:-:S07]  /*6440*/  IMAD R25, R9, R7, R12 ;  /* 0x0000000709197224 */ /* 0x001fce00078e020c */
[----:B------:R-:W0:Y:S08]  /*6450*/  LDC R29, c[0x0][0x610] ;  /* 0x00018400ff1d7b82 */ /* 0x000e300000000800 */
[----:B------:R-:W0:Y:S01]  /*6460*/  LDC R30, c[0x0][0x600] ;  /* 0x00018000ff1e7b82 */ /* 0x000e220000000800 */
[----:B-1-3--:R-:W-:Y:S05]  /*6470*/  @!P0 BRA `(.L_x_161) ;  /* 0x0000000000288947 */ /* 0x00afea0003800000 */
[----:B------:R-:W1:Y:S02]  /*6480*/  LDC R0, c[0x0][0x64c] ;  /* 0x00019300ff007b82 */ /* 0x000e640000000800 */
[----:B-1----:R-:W-:-:S05]  /*6490*/  IADD3 R3, P0, R15, R0, RZ ;  /* 0x000000000f037210 */ /* 0x002fca0007f1e0ff */
        /* <DEDUP_REMOVED lines=8> */
.L_x_161:
[----:B------:R-:W-:Y:S01]  /*6520*/  ISETP.NE.AND P0, PT, R2, 0x1, PT ;  /* 0x000000010200780c */ /* 0x000fe20003f05270 */
[----:B------:R-:W-:Y:S01]  /*6530*/  IMAD.MOV R14, RZ, RZ, -R14 ;  /* 0x000000ffff0e7224 */ /* 0x000fe200078e0a0e */
[----:B--2---:R-:W-:Y:S02]  /*6540*/  SHF.R.U64 R0, R4, R24, R5 ;  /* 0x0000001804007219 */ /* 0x004fe40000001205 */
[----:B------:R-:W-:Y:S02]  /*6550*/  LOP3.LUT R3, R10, R97, RZ, 0xc0, !PT ;  /* 0x000000610a037212 */ /* 0x000fe400078ec0ff */
[----:B------:R-:W-:Y:S01]  /*6560*/  LOP3.LUT R6, R13, R96, RZ, 0xc0, !PT ;  /* 0x000000600d067212 */ /* 0x000fe200078ec0ff */
[----:B------:R-:W-:Y:S02]  /*6570*/  IMAD.MOV R4, RZ, RZ, -R0 ;  /* 0x000000ffff047224 */ /* 0x000fe400078e0a00 */
[----:B------:R-:W-:Y:S02]  /*6580*/  IMAD R0, R92, R0, R3 ;  /* 0x000000005c007224 */ /* 0x000fe400078e0203 */
[----:B----4-:R-:W-:-:S02]  /*6590*/  IMAD R3, R4, R28, R15 ;  /* 0x0000001c04037224 */ /* 0x010fc400078e020f */
[----:B------:R-:W-:Y:S02]  /*65a0*/  @P0 IMAD R25, R21, R14, R20 ;  /* 0x0000000e15190224 */ /* 0x000fe400078e0214 */
[----:B0-----:R-:W-:Y:S02]  /*65b0*/  IMAD R5, R3, R30, R6 ;  /* 0x0000001e03057224 */ /* 0x001fe400078e0206 */
[----:B------:R-:W-:Y:S02]  /*65c0*/  IMAD R0, R0, R29, R25 ;  /* 0x0000001d00007224 */ /* 0x000fe400078e0219 */
[----:B------:R-:W-:-:S03]  /*65d0*/  IMAD.MOV.U32 R4, RZ, RZ, 0x1 ;  /* 0x00000001ff047424 */ /* 0x000fc600078e00ff */
[----:B------:R-:W-:Y:S02]  /*65e0*/  SEL R100, R5, R0, !P0 ;  /* 0x0000000005647207 */ /* 0x000fe40004000000 */
[----:B------:R-:W-:Y:S02]  /*65f0*/  PRMT R3, R4, 0x7610, R3 ;  /* 0x0000761004037816 */ /* 0x000fe40000000003 */
[----:B------:R-:W-:-:S07]  /*6600*/  SEL R0, R0, R5, !P0 ;  /* 0x0000000500007207 */ /* 0x000fce0004000000 */
.L_x_159:
[----:B------:R-:W-:Y:S01]  /*6610*/  UIADD3 UR41, UR43, UR41, URZ ;  /* 0x000000292b297290 */ /* 0x000fe2000fffe03f */
[----:B------:R-:W-:Y:S01]  /*6620*/  LOP3.LUT P0, RZ, R3, 0xff, RZ, 0xc0, !PT ;  /* 0x000000ff03ff7812 */ /* 0x000fe2000780c0ff */
[----:B------:R-:W-:Y:S02]  /*6630*/  IMAD.MOV.U32 R101, RZ, RZ, R0 ;  /* 0x000000ffff657224 */ /* 0x000fe400078e0000 */
[----:B------:R-:W-:Y:S02]  /*6640*/  USHF.R.U32.HI UR4, URZ, 0x1, UR41 ;  /* 0x000000013f047899 */ /* 0x000fe40008011629 */
[----:B------:R-:W-:Y:S02]  /*6650*/  UISETP.GT.U32.AND UP1, UPT, UR41, 0x1, UPT ;  /* 0x000000012900788c */ /* 0x000fe4000bf24070 */
[----:B------:R-:W-:Y:S02]  /*6660*/  ULOP3.LUT UR4, UR4, 0x1, URZ, 0xc0, !UPT ;  /* 0x0000000104047892 */ /* 0x000fe4000f8ec03f */
[----:B------:R-:W-:-:S02]  /*6670*/  UISETP.LT.U32.AND UP1, UPT, UR43, 0x2, UP1 ;  /* 0x000000022b00788c */ /* 0x000fc40008f21070 */
[----:B------:R-:W-:Y:S02]  /*6680*/  UISETP.NE.U32.AND UP0, UPT, UR4, 0x1, UPT ;  /* 0x000000010400788c */ /* 0x000fe4000bf05070 */
[----:B------:R-:W-:Y:S02]  /*6690*/  USEL UR5, URZ, 0x1, !UP1 ;  /* 0x000000013f057887 */ /* 0x000fe4000c800000 */
[----:B------:R-:W-:Y:S02]  /*66a0*/  UISETP.GT.U32.AND UP0, UPT, UR43, 0x1, !UP0 ;  /* 0x000000012b00788c */ /* 0x000fe4000c704070 */
[----:B------:R-:W-:Y:S02]  /*66b0*/  ULOP3.LUT UR41, UR41, 0x1, URZ, 0xc0, !UPT ;  /* 0x0000000129297892 */ /* 0x000fe4000f8ec03f */
[----:B------:R-:W-:-:S04]  /*66c0*/  USEL UR4, URZ, 0x1, !UP0 ;  /* 0x000000013f047887 */ /* 0x000fc8000c000000 */
[----:B------:R-:W-:Y:S01]  /*66d0*/  ULOP3.LUT UR40, UR4, UR40, UR5, 0x96, !UPT ;  /* 0x0000002804287292 */ /* 0x000fe2000f8e9605 */
[----:B------:R-:W-:Y:S11]  /*66e0*/  @P0 BRA `(.L_x_162) ;  /* 0xffffffac00380947 */ /* 0x000ff6000383ffff */
[----:B------:R-:W-:Y:S05]  /*66f0*/  EXIT ;  /* 0x000000000000794d */ /* 0x000fea0003800000 */
.L_x_7:
        /* <DEDUP_REMOVED lines=26> */
.L_x_164:
[----:B------:R-:W0:Y:S01]  /*68a0*/  LDC.64 R28, c[0x0][0x640] ;  /* 0x00019000ff1c7b82 */ /* 0x000e220000000a00 */
[-CC-:B------:R-:W-:Y:S01]  /*68b0*/  SHF.R.U64 R21, R14, R6.reuse, R15.reuse ;  /* 0x000000060e157219 */ /* 0x180fe2000000120f */
[----:B------:R-:W-:Y:S01]  /*68c0*/  IMAD.MOV.U32 R30, RZ, RZ, 0x1 ;  /* 0x00000001ff1e7424 */ /* 0x000fe200078e00ff */
[----:B------:R-:W-:Y:S02]  /*68d0*/  SHF.R.U32.HI R6, RZ, R6, R15 ;  /* 0x00000006ff067219 */ /* 0x000fe4000001160f */
[----:B------:R-:W-:-:S03]  /*68e0*/  IADD3 R13, P0, RZ, -R21, RZ ;  /* 0x80000015ff0d7210 */ /* 0x000fc60007f1e0ff */
[----:B------:R-:W1:Y:S02]  /*68f0*/  LDC R12, c[0x0][0x618] ;  /* 0x00018600ff0c7b82 */ /* 0x000e640000000800 */
[----:B------:R-:W-:-:S04]  /*6900*/  IMAD.X R9, RZ, RZ, ~R6, P0 ;  /* 0x000000ffff097224 */ /* 0x000fc800000e0e06 */
[-C--:B------:R-:W-:Y:S02]  /*6910*/  IMAD R6, R9, R24.reuse, RZ ;  /* 0x0000001809067224 */ /* 0x080fe400078e02ff */
[----:B------:R-:W2:Y:S01]  /*6920*/  LDC R14, c[0x0][0x608] ;  /* 0x00018200ff0e7b82 */ /* 0x000ea20000000800 */
[----:B------:R-:W-:-:S04]  /*6930*/  IMAD.WIDE.U32 R8, R13, R24, R16 ;  /* 0x000000180d087225 */ /* 0x000fc800078e0010 */
[----:B------:R-:W-:-:S03]  /*6940*/  IMAD R13, R13, R25, R6 ;  /* 0x000000190d0d7224 */ /* 0x000fc600078e0206 */
[----:B------:R-:W3:Y:S01]  /*6950*/  LDC R27, c[0x0][0x658] ;  /* 0x00019600ff1b7b82 */ /* 0x000ee20000000800 */
[----:B------:R-:W-:Y:S01]  /*6960*/  IMAD.IADD R9, R9, 0x1, R13 ;  /* 0x0000000109097824 */ /* 0x000fe200078e020d */
[----:B0-----:R-:W-:-:S04]  /*6970*/  ISETP.NE.U32.AND P0, PT, R28, RZ, PT ;  /* 0x000000ff1c00720c */ /* 0x001fc80003f05070 */
[----:B------:R-:W-:Y:S02]  /*6980*/  ISETP.NE.AND.EX P0, PT, R29, RZ, PT, P0 ;  /* 0x000000ff1d00720c */ /* 0x000fe40003f05300 */
[----:B------:R-:W0:Y:S01]  /*6990*/  LDC R22, c[0x0][0x600] ;  /* 0x00018000ff167b82 */ /* 0x000e220000000800 */
[-CC-:B-1----:R-:W-:Y:S01]  /*69a0*/  SHF.R.U64 R10, R8, R12.reuse, R9.reuse ;  /* 0x0000000c080a7219 */ /* 0x182fe20000001209 */
[----:B------:R-:W-:Y:S01]  /*69b0*/  IMAD.MOV.U32 R8, RZ, RZ, -0x1 ;  /* 0xffffffffff087424 */ /* 0x000fe200078e00ff */
[----:B------:R-:W-:-:S05]  /*69c0*/  SHF.R.U32.HI R9, RZ, R12, R9 ;  /* 0x0000000cff097219 */ /* 0x000fca0000011609 */
[----:B------:R-:W1:Y:S01]  /*69d0*/  LDC R24, c[0x0][0x648] ;  /* 0x00019200ff187b82 */ /* 0x000e620000000800 */
[-CC-:B--2---:R-:W-:Y:S02]  /*69e0*/  SHF.R.U64 R23, R10, R14.reuse, R9.reuse ;  /* 0x0000000e0a177219 */ /* 0x184fe40000001209 */
[----:B------:R-:W-:-:S05]  /*69f0*/  SHF.R.U32.HI R6, RZ, R14, R9 ;  /* 0x0000000eff067219 */ /* 0x000fca0000011609 */
[----:B------:R-:W2:Y:S01]  /*6a00*/  LDC R26, c[0x0][0x638] ;  /* 0x00018e00ff1a7b82 */ /* 0x000ea20000000800 */
[-C--:B---3--:R-:W-:Y:S02]  /*6a10*/  SHF.L.U32 R8, R8, R27.reuse, RZ ;  /* 0x0000001b08087219 */ /* 0x088fe400000006ff */
[-CC-:B------:R-:W-:Y:S02]  /*6a20*/  SHF.R.U64 R25, R23, R27.reuse, R6.reuse ;  /* 0x0000001b17197219 */ /* 0x180fe40000001206 */
[----:B------:R-:W-:Y:S02]  /*6a30*/  LOP3.LUT R32, RZ, R8, RZ, 0x33, !PT ;  /* 0x00000008ff207212 */ /* 0x000fe400078e33ff */
[----:B------:R-:W-:Y:S01]  /*6a40*/  SHF.R.U32.HI R9, RZ, R27, R6 ;  /* 0x0000001bff097219 */ /* 0x000fe20000011606 */
[----:B------:R-:W3:Y:S01]  /*6a50*/  LDC R31, c[0x0][0x610] ;  /* 0x00018400ff1f7b82 */ /* 0x000ee20000000800 */
[----:B------:R-:W-:Y:S01]  /*6a60*/  IMAD.MOV.U32 R8, RZ, RZ, R25 ;  /* 0x000000ffff087224 */ /* 0x000fe200078e0019 */
[----:B------:R-:W-:Y:S06]  /*6a70*/  @!P0 BRA `(.L_x_165) ;  /* 0x0000000000288947 */ /* 0x000fec0003800000 */
        /* <DEDUP_REMOVED lines=10> */
.L_x_165:
[----:B------:R-:W-:Y:S02]  /*6b20*/  ISETP.NE.AND P0, PT, R2, 0x1, PT ;  /* 0x000000010200780c */ /* 0x000fe40003f05270 */
[----:B-1----:R-:W-:Y:S01]  /*6b30*/  SHF.R.U64 R6, R8, R24, R9 ;  /* 0x0000001808067219 */ /* 0x002fe20000001209 */
[----:B0-----:R-:W-:Y:S01]  /*6b40*/  VIADD R9, R22, 0xffffffff ;  /* 0xffffffff16097836 */ /* 0x001fe20000000000 */
[----:B------:R-:W-:Y:S02]  /*6b50*/  SHF.L.U32 R30, R30, R27, RZ ;  /* 0x0000001b1e1e7219 */ /* 0x000fe400000006ff */
[----:B------:R-:W-:Y:S01]  /*6b60*/  LOP3.LUT R5, R23, R32, RZ, 0xc0, !PT ;  /* 0x0000002017057212 */ /* 0x000fe200078ec0ff */
[----:B------:R-:W-:-:S04]  /*6b70*/  IMAD.MOV R8, RZ, RZ, -R6 ;  /* 0x000000ffff087224 */ /* 0x000fc800078e0a06 */
[----:B------:R-:W-:Y:S01]  /*6b80*/  IMAD R6, R30, R6, R5 ;  /* 0x000000061e067224 */ /* 0x000fe200078e0205 */
[----:B------:R-:W-:Y:S01]  /*6b90*/  LOP3.LUT R5, R10, R9, RZ, 0xc0, !PT ;  /* 0x000000090a057212 */ /* 0x000fe200078ec0ff */
[----:B------:R-:W-:Y:S02]  /*6ba0*/  @P0 IMAD R3, R7, R20, R4 ;  /* 0x0000001407030224 */ /* 0x000fe400078e0204 */
[----:B--2---:R-:W-:Y:S02]  /*6bb0*/  IMAD R4, R8, R26, R25 ;  /* 0x0000001a08047224 */ /* 0x004fe400078e0219 */
[----:B---3--:R-:W-:Y:S02]  /*6bc0*/  IMAD R3, R6, R31, R3 ;  /* 0x0000001f06037224 */ /* 0x008fe400078e0203 */
[----:B------:R-:W-:Y:S02]  /*6bd0*/  IMAD R4, R4, R22, R5 ;  /* 0x0000001604047224 */ /* 0x000fe400078e0205 */
[----:B------:R-:W-:-:S02]  /*6be0*/  IMAD.MOV.U32 R8, RZ, RZ, 0x1 ;  /* 0x00000001ff087424 */ /* 0x000fc400078e00ff */
[----:B------:R-:W-:Y:S01]  /*6bf0*/  IMAD.MOV.U32 R6, RZ, RZ, R21 ;  /* 0x000000ffff067224 */ /* 0x000fe200078e0015 */
[----:B------:R-:W-:Y:S02]  /*6c00*/  SEL R13, R4, R3, !P0 ;  /* 0x00000003040d7207 */ /* 0x000fe40004000000 */
[----:B------:R-:W-:-:S07]  /*6c10*/  SEL R19, R3, R4, !P0 ;  /* 0x0000000403137207 */ /* 0x000fce0004000000 */
.L_x_163:
[----:B------:R-:W-:-:S08]  /*6c20*/  NOP ;  /* 0x0000000000007918 */ /* 0x000fd00000000000 */
[----:B------:R-:W0:-:S00]  /*6c30*/  USETMAXREG.DEALLOC.CTAPOOL 0x28 ;  /* 0x00000028000079c8 */ /* 0x000e0000080e0500 */
[----:B0-----:R-:W-:-:S13]  /*6c40*/  ISETP.NE.AND P0, PT, R0, RZ, PT ;  /* 0x000000ff0000720c */ /* 0x001fda0003f05270 */
[----:B------:R-:W-:Y:S05]  /*6c50*/  @P0 EXIT ;  /* 0x000000000000094d */ /* 0x000fea0003800000 */
[----:B------:R-:W-:Y:S01]  /*6c60*/  LOP3.LUT P0, RZ, R8, 0xff, RZ, 0xc0, !PT ;  /* 0x000000ff08ff7812 */ /* 0x000fe2000780c0ff */
[----:B------:R-:W-:Y:S02]  /*6c70*/  IMAD.MOV.U32 R10, RZ, RZ, 0x1 ;  /* 0x00000001ff0a7424 */ /* 0x000fe400078e00ff */
[----:B------:R-:W-:-:S10]  /*6c80*/  IMAD.MOV.U32 R9, RZ, RZ, RZ ;  /* 0x000000ffff097224 */ /* 0x000fd400078e00ff */
[----:B------:R-:W-:Y:S05]  /*6c90*/  @!P0 BRA `(.L_x_166) ;  /* 0x0000000c004c8947 */ /* 0x000fea0003800000 */
[----:B------:R-:W0:Y:S01]  /*6ca0*/  LDC R0, c[0x0][0x28c] ;  /* 0x0000a300ff007b82 */ /* 0x000e220000000800 */
[----:B------:R-:W-:Y:S01]  /*6cb0*/  ULDC UR6, c[0x0][0x658] ;  /* 0x0001960000067ab9 */ /* 0x000fe20000000800 */
[----:B------:R-:W-:Y:S01]  /*6cc0*/  UMOV UR7, 0xffffffff ;  /* 0xffffffff00077882 */ /* 0x000fe20000000000 */
[----:B------:R-:W-:Y:S01]  /*6cd0*/  BSSY B0, `(.L_x_166) ;  /* 0x00000cf000007945 */ /* 0x000fe20003800000 */
[----:B------:R-:W-:Y:S01]  /*6ce0*/  USHF.L.U32 UR7, UR7, UR6, URZ ;  /* 0x0000000607077299 */ /* 0x000fe2000800063f */
[----:B------:R-:W-:Y:S01]  /*6cf0*/  LOP3.LUT R12, R18, 0x2, RZ, 0xfc, !PT ;  /* 0x00000002120c7812 */ /* 0x000fe200078efcff */
[----:B------:R-:W-:Y:S01]  /*6d00*/  IMAD.MOV.U32 R10, RZ, RZ, 0x1 ;  /* 0x00000001ff0a7424 */ /* 0x000fe200078e00ff */
[----:B------:R-:W-:Y:S01]  /*6d10*/  ULDC UR5, c[0x0][0x600] ;  /* 0x0001800000057ab9 */ /* 0x000fe20000000800 */
[----:B------:R-:W1:Y:S01]  /*6d20*/  S2UR UR4, SR_CgaCtaId ;  /* 0x00000000000479c3 */ /* 0x000e620000008800 */
[----:B------:R-:W-:Y:S01]  /*6d30*/  IMAD.MOV.U32 R9, RZ, RZ, RZ ;  /* 0x000000ffff097224 */ /* 0x000fe200078e00ff */
[----:B------:R-:W-:Y:S01]  /*6d40*/  UMOV UR8, 0x1 ;  /* 0x0000000100087882 */ /* 0x000fe20000000000 */
[----:B------:R-:W-:-:S02]  /*6d50*/  UIADD3 UR5, UR5, -0x1, URZ ;  /* 0xffffffff05057890 */ /* 0x000fc4000fffe03f */
[----:B------:R-:W-:Y:S02]  /*6d60*/  USHF.L.U32 UR21, UR8, UR6, URZ ;  /* 0x0000000608157299 */ /* 0x000fe4000800063f */
[----:B------:R-:W-:Y:S01]  /*6d70*/  ULOP3.LUT UR13, URZ, UR7, URZ, 0x33, !UPT ;  /* 0x000000073f0d7292 */ /* 0x000fe2000f8e333f */
[----:B------:R-:W-:Y:S01]  /*6d80*/  ULDC.64 UR30, c[0x0][0x198] ;  /* 0x00006600001e7ab9 */ /* 0x000fe20000000a00 */
[----:B0-----:R-:W-:-:S05]  /*6d90*/  VIADD R0, R0, 0x3f ;  /* 0x0000003f00007836 */ /* 0x001fca0000000000 */
[----:B------:R-:W-:Y:S01]  /*6da0*/  SHF.R.S32.HI R3, RZ, 0x1f, R0 ;  /* 0x0000001fff037819 */ /* 0x000fe20000011400 */
[----:B-1----:R-:W-:-:S03]  /*6db0*/  USHF.L.U32 UR4, UR4, 0x3, URZ ;  /* 0x0000000304047899 */ /* 0x002fc6000800063f */
[----:B------:R-:W-:Y:S01]  /*6dc0*/  LEA.HI R3, R3, R0, RZ, 0x6 ;  /* 0x0000000003037211 */ /* 0x000fe200078f30ff */
[----:B------:R-:W-:-:S03]  /*6dd0*/  IMAD.MOV.U32 R0, RZ, RZ, 0x1 ;  /* 0x00000001ff007424 */ /* 0x000fc600078e00ff */
[--C-:B------:R-:W-:Y:S02]  /*6de0*/  SHF.R.S32.HI R8, RZ, 0x6, R3.reuse ;  /* 0x00000006ff087819 */ /* 0x100fe40000011403 */
[----:B------:R-:W-:-:S03]  /*6df0*/  PRMT R3, R0, 0x7610, R3 ;  /* 0x0000761000037816 */ /* 0x000fc60000000003 */
[----:B------:R-:W-:-:S07]  /*6e00*/  VIADD R0, R8, 0x1 ;  /* 0x0000000108007836 */ /* 0x000fce0000000000 */
.L_x_177:
[----:B------:R-:W-:-:S03]  /*6e10*/  UMOV UR6, 0xffffffff ;  /* 0xffffffff00067882 */ /* 0x000fc60000000000 */
[----:B------:R-:W-:Y:S05]  /*6e20*/  BRA.DIV UR6, `(.L_x_167) ;  /* 0x0000000e06887947 */ /* 0x000fea000b800000 */
[----:B------:R-:W-:-:S13]  /*6e30*/  ELECT P6, URZ, PT ;  /* 0x00000000003f782f */ /* 0x000fda00038c0000 */
.L_x_186:
[----:B------:R-:W-:Y:S04]  /*6e40*/  BSSY B1, `(.L_x_168) ;  /* 0x0000044000017945 */ /* 0x000fe80003800000 */
[----:B------:R-:W-:Y:S05]  /*6e50*/  @!P6 BRA `(.L_x_169) ;  /* 0x000000040008e947 */ /* 0x000fea0003800000 */
[----:B------:R-:W0:Y:S02]  /*6e60*/  LDC R4, c[0x0][0x28c] ;  /* 0x0000a300ff047b82 */ /* 0x000e240000000800 */
[----:B0-----:R-:W-:-:S13]  /*6e70*/  ISETP.GE.AND P0, PT, R4, 0x1, PT ;  /* 0x000000010400780c */ /* 0x001fda0003f06270 */
[----:B------:R-:W-:Y:S05]  /*6e80*/  @!P0 BRA `(.L_x_169) ;  /* 0x0000000000fc8947 */ /* 0x000fea0003800000 */
[----:B------:R-:W-:Y:S02]  /*6e90*/  IMAD.SHL.U32 R19, R19, 0x80, RZ ;  /* 0x0000008013137824 */ /* 0x000fe400078e00ff */
[----:B------:R-:W-:Y:S02]  /*6ea0*/  IMAD.SHL.U32 R15, R13, 0x80, RZ ;  /* 0x000000800d0f7824 */ /* 0x000fe400078e00ff */
[----:B------:R-:W-:Y:S02]  /*6eb0*/  IMAD.MOV.U32 R21, RZ, RZ, RZ ;  /* 0x000000ffff157224 */ /* 0x000fe400078e00ff */
[----:B------:R-:W-:Y:S02]  /*6ec0*/  IMAD.U32 R23, RZ, RZ, UR4 ;  /* 0x00000004ff177e24 */ /* 0x000fe4000f8e00ff */
[----:B------:R-:W-:Y:S02]  /*6ed0*/  IMAD.MOV.U32 R4, RZ, RZ, R0 ;  /* 0x000000ffff047224 */ /* 0x000fe400078e0000 */
[----:B------:R-:W-:-:S02]  /*6ee0*/  IMAD.MOV.U32 R5, RZ, RZ, R10 ;  /* 0x000000ffff057224 */ /* 0x000fc400078e000a */
[----:B------:R-:W-:Y:S02]  /*6ef0*/  IMAD.MOV.U32 R7, RZ, RZ, R9 ;  /* 0x000000ffff077224 */ /* 0x000fe400078e0009 */
[----:B------:R-:W-:-:S07]  /*6f00*/  VIADD R25, R19, 0x40 ;  /* 0x0000004013197836 */ /* 0x000fce0000000000 */
.L_x_172:
[----:B------:R-:W0:Y:S01]  /*6f10*/  S2R R22, SR_CgaCtaId ;  /* 0x0000000000167919 */ /* 0x000e220000008800 */
[----:B------:R-:W-:Y:S02]  /*6f20*/  MOV R13, 0x400 ;  /* 0x00000400000d7802 */ /* 0x000fe40000000f00 */
[----:B------:R-:W-:-:S13]  /*6f30*/  ISETP.NE.AND P1, PT, R11, RZ, PT ;  /* 0x000000ff0b00720c */ /* 0x000fda0003f25270 */
[----:B------:R-:W1:Y:S01]  /*6f40*/  @!P1 LDC R14, c[0x0][0x500] ;  /* 0x00014000ff0e9b82 */ /* 0x000e620000000800 */
[----:B0-----:R-:W-:Y:S02]  /*6f50*/  LEA R24, R22, R13, 0x18 ;  /* 0x0000000d16187211 */ /* 0x001fe400078ec0ff */
[----:B------:R-:W-:-:S03]  /*6f60*/  SHF.L.U32 R13, R5, 0x1f, RZ ;  /* 0x0000001f050d7819 */ /* 0x000fc600000006ff */
[----:B------:R-:W-:-:S04]  /*6f70*/  IMAD R20, R7, 0x8, R24 ;  /* 0x0000000807147824 */ /* 0x000fc800078e0218 */
[----:B------:R-:W0:Y:S02]  /*6f80*/  SYNCS.PHASECHK.TRANS64.TRYWAIT P0, [R20+URZ+0x10], R13 ;  /* 0x0000100d140075a7 */ /* 0x000e24000800017f */
[----:B01----:R-:W-:Y:S05]  /*6f90*/  @!P0 BRA `(.L_x_170) ;  /* 0x0000000c004c8947 */ /* 0x003fea0003800000 */
.L_x_187:
[----:B0-----:R-:W-:Y:S01]  /*6fa0*/  PRMT R13, R12, 0x9910, RZ ;  /* 0x000099100c0d7816 */ /* 0x001fe200000000ff */
[----:B------:R0:W-:Y:S03]  /*6fb0*/  @!P1 SYNCS.ARRIVE.TRANS64 RZ, [R20+URZ], R14 ;  /* 0x0000000e14ff99a7 */ /* 0x0001e6000800003f */
[----:B------:R-:W-:-:S13]  /*6fc0*/  ISETP.NE.AND P0, PT, R13, 0x2, PT ;  /* 0x000000020d00780c */ /* 0x000fda0003f05270 */
[----:B0-----:R-:W-:Y:S05]  /*6fd0*/  @P0 BRA `(.L_x_171) ;  /* 0x0000000000040947 */ /* 0x001fea0003800000 */
[----:B------:R-:W-:Y:S01]  /*6fe0*/  BPT.TRAP 0x1 ;  /* 0x000000040000795c */ /* 0x000fe20000300000 */
.L_x_171:
[----:B------:R-:W-:Y:S01]  /*6ff0*/  IMAD R13, R7, 0x10, R22 ;  /* 0x00000010070d7824 */ /* 0x000fe200078e0216 */
[----:B------:R-:W-:Y:S01]  /*7000*/  R2UR UR25, R20 ;  /* 0x00000000141972ca */ /* 0x000fe200000e0000 */
[----:B------:R-:W-:Y:S01]  /*7010*/  VIADD R4, R4, 0xffffffff ;  /* 0xffffffff04047836 */ /* 0x000fe20000000000 */
[----:B------:R-:W-:Y:S01]  /*7020*/  R2UR UR27, R23 ;  /* 0x00000000171b72ca */ /* 0x000fe200000e0000 */
[----:B------:R-:W-:Y:S01]  /*7030*/  IMAD.SHL.U32 R13, R13, 0x200, RZ ;  /* 0x000002000d0d7824 */ /* 0x000fe200078e00ff */
[----:B------:R-:W-:Y:S01]  /*7040*/  R2UR UR28, R6 ;  /* 0x00000000061c72ca */ /* 0x000fe200000e0000 */
[----:B------:R-:W-:Y:S01]  /*7050*/  UIADD3 UR6, UP0, UR30, 0xf0, URZ ;  /* 0x000000f01e067890 */ /* 0x000fe2000ff1e03f */
[----:B------:R-:W-:Y:S01]  /*7060*/  R2UR UR26, R19 ;  /* 0x00000000131a72ca */ /* 0x000fe200000e0000 */
[--C-:B------:R-:W-:Y:S01]  /*7070*/  IMAD R13, R13, 0x2, R24.reuse ;  /* 0x000000020d0d7824 */ /* 0x100fe200078e0218 */
[----:B------:R-:W-:Y:S01]  /*7080*/  R2UR UR18, R25 ;  /* 0x00000000191272ca */ /* 0x000fe200000e0000 */
[----:B------:R-:W-:Y:S01]  /*7090*/  IMAD R24, R7, 0x4000, R24 ;  /* 0x0000400007187824 */ /* 0x000fe200078e0218 */
[----:B------:R-:W-:Y:S01]  /*70a0*/  UIADD3 UR32, UP1, UR30, 0x1f0, URZ ;  /* 0x000001f01e207890 */ /* 0x000fe2000ff3e03f */
[----:B------:R-:W-:Y:S01]  /*70b0*/  R2UR UR10, R21 ;  /* 0x00000000150a72ca */ /* 0x000fe200000e0000 */
[----:B------:R-:W-:Y:S01]  /*70c0*/  UIADD3.X UR7, URZ, UR31, URZ, UP0, !UPT ;  /* 0x0000001f3f077290 */ /* 0x000fe200087fe43f */
[----:B------:R-:W-:Y:S01]  /*70d0*/  R2UR UR16, R13 ;  /* 0x000000000d1072ca */ /* 0x000fe200000e0000 */
[----:B------:R-:W-:Y:S01]  /*70e0*/  VIADD R7, R7, 0x1 ;  /* 0x0000000107077836 */ /* 0x000fe20000000000 */
[----:B------:R-:W-:Y:S01]  /*70f0*/  R2UR UR8, R24 ;  /* 0x00000000180872ca */ /* 0x000fe200000e0000 */
[----:B------:R-:W-:Y:S01]  /*7100*/  UIADD3.X UR33, URZ, UR31, URZ, UP1, !UPT ;  /* 0x0000001f3f217290 */ /* 0x000fe20008ffe43f */
[----:B------:R-:W-:Y:S01]  /*7110*/  R2UR UR11, R15 ;  /* 0x000000000f0b72ca */ /* 0x000fe200000e0000 */
[----:B------:R-:W-:Y:S01]  /*7120*/  UMOV UR22, 0xff0000 ;  /* 0x00ff000000167882 */ /* 0x000fe20000000000 */
[----:B------:R-:W-:Y:S01]  /*7130*/  ISETP.GT.AND P1, PT, R4, 0x1, PT ;  /* 0x000000010400780c */ /* 0x000fe20003f24270 */
[----:B------:R-:W-:Y:S01]  /*7140*/  UMOV UR14, 0x0 ;  /* 0x00000000000e7882 */ /* 0x000fe20000000000 */
[----:B------:R-:W-:Y:S01]  /*7150*/  ISETP.NE.AND P0, PT, R7, 0x2, PT ;  /* 0x000000020700780c */ /* 0x000fe20003f05270 */
[----:B------:R-:W-:Y:S01]  /*7160*/  UMOV UR15, 0x10000000 ;  /* 0x10000000000f7882 */ /* 0x000fe20000000000 */
[----:B------:R-:W-:Y:S01]  /*7170*/  UMOV UR17, UR25 ;  /* 0x0000001900117c82 */ /* 0x000fe20008000000 */
[----:B------:R-:W-:Y:S01]  /*7180*/  UMOV UR19, UR27 ;  /* 0x0000001b00137c82 */ /* 0x000fe20008000000 */
[----:B------:R-:W-:Y:S01]  /*7190*/  UMOV UR20, UR28 ;  /* 0x0000001c00147c82 */ /* 0x000fe20008000000 */
[----:B------:R-:W-:Y:S01]  /*71a0*/  UIADD3 UR24, UR16, 0x100, URZ ;  /* 0x0000010010187890 */ /* 0x000fe2000fffe03f */
[----:B------:R-:W-:Y:S01]  /*71b0*/  SEL R14, RZ, 0x1, P0 ;  /* 0x00000001ff0e7807 */ /* 0x000fe20000000000 */
[----:B------:R-:W-:Y:S01]  /*71c0*/  UIADD3 UR16, UR16, 0x2100, URZ ;  /* 0x0000210010107890 */ /* 0x000fe2000fffe03f */
[----:B------:R-:W-:Y:S01]  /*71d0*/  VIADD R21, R21, 0x40 ;  /* 0x0000004015157836 */ /* 0x000fe20000000000 */
[----:B------:R-:W-:Y:S01]  /*71e0*/  UIADD3 UR8, UR8, 0x8100, URZ ;  /* 0x0000810008087890 */ /* 0x000fe2000fffe03f */
[----:B------:R-:W-:Y:S01]  /*71f0*/  LOP3.LUT R5, R5, R14, RZ, 0x3c, !PT ;  /* 0x0000000e05057212 */ /* 0x000fe200078e3cff */
[----:B------:R-:W-:Y:S01]  /*7200*/  UMOV UR9, UR25 ;  /* 0x0000001900097c82 */ /* 0x000fe20008000000 */
[----:B------:R-:W-:Y:S01]  /*7210*/  UMOV UR12, UR28 ;  /* 0x0000001c000c7c82 */ /* 0x000fe20008000000 */
[----:B------:R-:W-:Y:S01]  /*7220*/  VIADD R23, R23, 0x40 ;  /* 0x0000004017177836 */ /* 0x000fe20000000000 */
[----:B------:R0:W-:Y:S01]  /*7230*/  UTMALDG.3D.MULTICAST [UR24], [UR6], UR22, desc[UR14] ;  /* 0x00000e18060073b4 */ /* 0x0001e20008011816 */
[----:B------:R-:W-:Y:S01]  /*7240*/  SEL R7, R7, RZ, P0 ;  /* 0x000000ff07077207 */ /* 0x000fe20000000000 */
[----:B------:R0:W-:Y:S02]  /*7250*/  UTMALDG.3D.MULTICAST [UR16], [UR6], UR22, desc[UR14] ;  /* 0x00000e10060073b4 */ /* 0x0001e40008011816 */
[----:B------:R0:W-:Y:S02]  /*7260*/  UTMALDG.3D [UR8], [UR32], desc[UR14] ;  /* 0x00000e08200075b4 */ /* 0x0001e40008011000 */
[----:B0-----:R-:W-:Y:S05]  /*7270*/  @P1 BRA `(.L_x_172) ;  /* 0xfffffffc00241947 */ /* 0x001fea000383ffff */
.L_x_169:
[----:B------:R-:W-:Y:S05]  /*7280*/  BSYNC B1 ;  /* 0x0000000000017941 */ /* 0x000fea0003800000 */
.L_x_168:
[----:B------:R-:W-:Y:S01]  /*7290*/  LOP3.LUT P1, RZ, R3, 0xff, RZ, 0xc0, !PT ;  /* 0x000000ff03ff7812 */ /* 0x000fe2000782c0ff */
[----:B------:R-:W-:Y:S01]  /*72a0*/  IMAD.IADD R9, R8, 0x1, R9 ;  /* 0x0000000108097824 */ /* 0x000fe200078e0209 */
[----:B------:R-:W-:Y:S01]  /*72b0*/  IADD3 R16, P2, R16, UR36, RZ ;  /* 0x0000002410107c10 */ /* 0x000fe2000ff5e0ff */
[----:B------:R-:W-:Y:S01]  /*72c0*/  ULDC.64 UR6, c[0x0][0x650] ;  /* 0x0001940000067ab9 */ /* 0x000fe20000000a00 */
[----:B------:R-:W-:Y:S01]  /*72d0*/  BSSY B1, `(.L_x_173) ;  /* 0x000006c000017945 */ /* 0x000fe20003800000 */
[----:B------:R-:W-:Y:S01]  /*72e0*/  IMAD.MOV.U32 R19, RZ, RZ, -0x1 ;  /* 0xffffffffff137424 */ /* 0x000fe200078e00ff */
[----:B------:R-:W-:Y:S01]  /*72f0*/  SHF.R.U32.HI R3, RZ, 0x1, R9 ;  /* 0x00000001ff037819 */ /* 0x000fe20000011609 */
[----:B------:R-:W-:Y:S01]  /*7300*/  IMAD.MOV.U32 R13, RZ, RZ, -0x1 ;  /* 0xffffffffff0d7424 */ /* 0x000fe200078e00ff */
[----:B------:R-:W-:Y:S01]  /*7310*/  ISETP.GT.U32.AND P0, PT, R9, 0x1, PT ;  /* 0x000000010900780c */ /* 0x000fe20003f04070 */
[----:B------:R-:W-:Y:S01]  /*7320*/  IMAD.MOV.U32 R6, RZ, RZ, -0x1 ;  /* 0xffffffffff067424 */ /* 0x000fe200078e00ff */
[----:B------:R-:W-:-:S02]  /*7330*/  LOP3.LUT R3, R3, 0x1, RZ, 0xc0, !PT ;  /* 0x0000000103037812 */ /* 0x000fc400078ec0ff */
[----:B------:R-:W-:Y:S01]  /*7340*/  ISETP.LT.U32.AND P0, PT, R8, 0x2, P0 ;  /* 0x000000020800780c */ /* 0x000fe20000701070 */
[----:B------:R-:W0:Y:S01]  /*7350*/  @P1 S2R R5, SR_CgaCtaId ;  /* 0x0000000000051919 */ /* 0x000e220000008800 */
[----:B------:R-:W-:Y:S02]  /*7360*/  @P1 MOV R4, 0x400 ;  /* 0x0000040000041802 */ /* 0x000fe40000000f00 */
[----:B------:R-:W-:Y:S02]  /*7370*/  IADD3.X R17, R17, UR42, RZ, P2, !PT ;  /* 0x0000002a11117c10 */ /* 0x000fe400097fe4ff */
[----:B------:R-:W-:Y:S02]  /*7380*/  ISETP.GE.U32.AND P2, PT, R16, UR6, PT ;  /* 0x0000000610007c0c */ /* 0x000fe4000bf46070 */
[----:B------:R-:W-:Y:S02]  /*7390*/  LOP3.LUT R9, R9, 0x1, RZ, 0xc0, !PT ;  /* 0x0000000109097812 */ /* 0x000fe400078ec0ff */
[----:B0-----:R-:W-:-:S04]  /*73a0*/  @P1 LEA R4, R5, R4, 0x18 ;  /* 0x0000000405041211 */ /* 0x001fc800078ec0ff */
[----:B------:R0:W-:Y:S01]  /*73b0*/  @P1 SYNCS.ARRIVE.TRANS64.A1T0 RZ, [R4+URZ+0x38], RZ ;  /* 0x000038ff04ff19a7 */ /* 0x0001e2000810003f */
[----:B------:R-:W-:Y:S02]  /*73c0*/  ISETP.NE.U32.AND P1, PT, R3, 0x1, PT ;  /* 0x000000010300780c */ /* 0x000fe40003f25070 */
[----:B------:R-:W-:Y:S02]  /*73d0*/  SEL R3, RZ, 0x1, !P0 ;  /* 0x00000001ff037807 */ /* 0x000fe40004000000 */
[----:B------:R-:W-:Y:S02]  /*73e0*/  ISETP.GE.U32.AND.EX P0, PT, R17, UR7, PT, P2 ;  /* 0x0000000711007c0c */ /* 0x000fe4000bf06120 */
[----:B------:R-:W-:-:S04]  /*73f0*/  ISETP.GT.U32.AND P1, PT, R8, 0x1, !P1 ;  /* 0x000000010800780c */ /* 0x000fc80004f24070 */
[----:B0-----:R-:W-:-:S04]  /*7400*/  SEL R4, RZ, 0x1, !P1 ;  /* 0x00000001ff047807 */ /* 0x001fc80004800000 */
[--C-:B------:R-:W-:Y:S02]  /*7410*/  LOP3.LUT R10, R4, R10, R3.reuse, 0x96, !PT ;  /* 0x0000000a040a7212 */ /* 0x100fe400078e9603 */
[----:B------:R-:W-:Y:S02]  /*7420*/  PRMT R4, RZ, 0x7610, R4 ;  /* 0x00007610ff047816 */ /* 0x000fe40000000004 */
[----:B------:R-:W-:Y:S01]  /*7430*/  PRMT R3, RZ, 0x7610, R3 ;  /* 0x00007610ff037816 */ /* 0x000fe20000000003 */
[----:B------:R-:W-:Y:S06]  /*7440*/  @P0 BRA `(.L_x_174) ;  /* 0x0000000400500947 */ /* 0x000fec0003800000 */
[----:B------:R-:W0:Y:S01]  /*7450*/  S2R R15, SR_CTAID.X ;  /* 0x00000000000f7919 */ /* 0x000e220000002500 */
[----:B------:R-:W-:Y:S01]  /*7460*/  ULDC.64 UR6, c[0x0][0x628] ;  /* 0x00018a0000067ab9 */ /* 0x000fe20000000a00 */
[----:B------:R-:W1:Y:S01]  /*7470*/  LDC R20, c[0x0][0x144] ;  /* 0x00005100ff147b82 */ /* 0x000e620000000800 */
[----:B------:R-:W-:Y:S01]  /*7480*/  ISETP.NE.U32.AND P0, PT, RZ, UR6, PT ;  /* 0x00000006ff007c0c */ /* 0x000fe2000bf05070 */
[----:B------:R-:W2:Y:S01]  /*7490*/  S2R R13, SR_CTAID.Y ;  /* 0x00000000000d7919 */ /* 0x000ea20000002600 */
[----:B------:R-:W-:Y:S01]  /*74a0*/  ULDC UR8, c[0x0][0x150] ;  /* 0x0000540000087ab9 */ /* 0x000fe20000000800 */
[----:B------:R-:W-:Y:S01]  /*74b0*/  ULDC UR9, c[0x0][0x630] ;  /* 0x00018c0000097ab9 */ /* 0x000fe20000000800 */
[----:B------:R-:W-:Y:S01]  /*74c0*/  ISETP.NE.AND.EX P0, PT, RZ, UR7, PT, P0 ;  /* 0x00000007ff007c0c */ /* 0x000fe2000bf05300 */
[----:B------:R-:W-:Y:S01]  /*74d0*/  IMAD.MOV.U32 R4, RZ, RZ, R16 ;  /* 0x000000ffff047224 */ /* 0x000fe200078e0010 */
[----:B0-----:R-:W-:-:S05]  /*74e0*/  I2FP.F32.U32 R5, R15 ;  /* 0x0000000f00057245 */ /* 0x001fca0000201000 */
[----:B------:R-:W-:Y:S01]  /*74f0*/  FMUL R21, R5, UR8 ;  /* 0x0000000805157c20 */ /* 0x000fe20008400000 */
[----:B------:R-:W-:-:S05]  /*7500*/  IMAD.MOV.U32 R5, RZ, RZ, R17 ;  /* 0x000000ffff057224 */ /* 0x000fca00078e0011 */
[----:B--2---:R-:W-:Y:S05]  /*7510*/  @!P0 BRA `(.L_x_175) ;  /* 0x0000000000288947 */ /* 0x004fea0003800000 */
[----:B------:R-:W-:Y:S02]  /*7520*/  ULDC UR8, c[0x0][0x634] ;  /* 0x00018d0000087ab9 */ /* 0x000fe40000000800 */
[----:B------:R-:W-:-:S05]  /*7530*/  IADD3 R5, P0, R16, UR8, RZ ;  /* 0x0000000810057c10 */ /* 0x000fca000ff1e0ff */
[----:B------:R-:W-:-:S04]  /*7540*/  IMAD.X R19, RZ, RZ, R17, P0 ;  /* 0x000000ffff137224 */ /* 0x000fc800000e0611 */
[----:B------:R-:W-:-:S04]  /*7550*/  IMAD.WIDE.U32 R6, R19, UR6, RZ ;  /* 0x0000000613067c25 */ /* 0x000fc8000f8e00ff */
[----:B------:R-:W-:-:S04]  /*7560*/  IMAD.WIDE.U32 R6, P0, R5, UR7, R6 ;  /* 0x0000000705067c25 */ /* 0x000fc8000f800006 */
[----:B------:R-:W-:-:S04]  /*7570*/  IMAD.WIDE.U32 R4, R5, UR6, RZ ;  /* 0x0000000605047c25 */ /* 0x000fc8000f8e00ff */
[----:B------:R-:W-:Y:S01]  /*7580*/  IMAD.MOV.U32 R4, RZ, RZ, R7 ;  /* 0x000000ffff047224 */ /* 0x000fe200078e0007 */
[----:B------:R-:W-:Y:S01]  /*7590*/  IADD3 RZ, P1, R5, R6, RZ ;  /* 0x0000000605ff7210 */ /* 0x000fe20007f3e0ff */
[----:B------:R-:W-:-:S04]  /*75a0*/  IMAD.X R5, RZ, RZ, RZ, P0 ;  /* 0x000000ffff057224 */ /* 0x000fc800000e06ff */
[----:B------:R-:W-:-:S08]  /*75b0*/  IMAD.WIDE.U32.X R4, R19, UR7, R4, P1 ;  /* 0x0000000713047c25 */ /* 0x000fd000088e0404 */
.L_x_175:
[--C-:B------:R-:W-:Y:S01]  /*75c0*/  SHF.R.U64 R14, R4, UR9, R5.reuse ;  /* 0x00000009040e7c19 */ /* 0x100fe20008001205 */
[----:B------:R-:W0:Y:S01]  /*75d0*/  F2I.U32.TRUNC.NTZ R21, R21 ;  /* 0x0000001500157305 */ /* 0x000e22000020f000 */
[----:B------:R-:W-:Y:S01]  /*75e0*/  SHF.R.U32.HI R4, RZ, UR9, R5 ;  /* 0x00000009ff047c19 */ /* 0x000fe20008011605 */
[----:B------:R-:W-:Y:S01]  /*75f0*/  ULDC.64 UR6, c[0x0][0x620] ;  /* 0x0001880000067ab9 */ /* 0x000fe20000000a00 */
[----:B------:R-:W-:Y:S01]  /*7600*/  IADD3 R7, P0, RZ, -R14, RZ ;  /* 0x8000000eff077210 */ /* 0x000fe20007f1e0ff */
[----:B------:R-:W-:Y:S01]  /*7610*/  ULDC.64 UR8, c[0x0][0x640] ;  /* 0x0001900000087ab9 */ /* 0x000fe20000000a00 */
[----:B------:R-:W2:Y:S03]  /*7620*/  LDC R22, c[0x0][0x148] ;  /* 0x00005200ff167b82 */ /* 0x000ea60000000800 */
[----:B------:R-:W-:Y:S01]  /*7630*/  IMAD.X R4, RZ, RZ, ~R4, P0 ;  /* 0x000000ffff047224 */ /* 0x000fe200000e0e04 */
[----:B------:R-:W-:-:S03]  /*7640*/  ISETP.NE.U32.AND P0, PT, RZ, UR8, PT ;  /* 0x00000008ff007c0c */ /* 0x000fc6000bf05070 */
[----:B------:R-:W-:Y:S01]  /*7650*/  IMAD R6, R4, UR6, RZ ;  /* 0x0000000604067c24 */ /* 0x000fe2000f8e02ff */
[----:B------:R-:W-:Y:S01]  /*7660*/  ISETP.NE.AND.EX P0, PT, RZ, UR9, PT, P0 ;  /* 0x00000009ff007c0c */ /* 0x000fe2000bf05300 */
[----:B------:R-:W-:Y:S01]  /*7670*/  IMAD.WIDE.U32 R4, R7, UR6, R16 ;  /* 0x0000000607047c25 */ /* 0x000fe2000f8e0010 */
[----:B------:R-:W-:-:S03]  /*7680*/  ULDC UR6, c[0x0][0x618] ;  /* 0x0001860000067ab9 */ /* 0x000fc60000000800 */
[----:B------:R-:W-:Y:S01]  /*7690*/  IMAD R7, R7, UR7, R6 ;  /* 0x0000000707077c24 */ /* 0x000fe2000f8e0206 */
[----:B------:R-:W-:Y:S01]  /*76a0*/  ULDC UR7, c[0x0][0x154] ;  /* 0x0000550000077ab9 */ /* 0x000fe20000000800 */
[----:B0-----:R-:W-:Y:S02]  /*76b0*/  IMAD.MOV R6, RZ, RZ, -R21 ;  /* 0x000000ffff067224 */ /* 0x001fe400078e0a15 */
[----:B------:R-:W-:Y:S02]  /*76c0*/  IMAD.IADD R5, R5, 0x1, R7 ;  /* 0x0000000105057824 */ /* 0x000fe400078e0207 */
[----:B-1----:R-:W-:Y:S01]  /*76d0*/  IMAD R15, R20, R6, R15 ;  /* 0x00000006140f7224 */ /* 0x002fe200078e020f */
[----:B------:R-:W-:Y:S02]  /*76e0*/  I2FP.F32.U32 R6, R13 ;  /* 0x0000000d00067245 */ /* 0x000fe40000201000 */
[--C-:B------:R-:W-:Y:S02]  /*76f0*/  SHF.R.U64 R19, R4, UR6, R5.reuse ;  /* 0x0000000604137c19 */ /* 0x100fe40008001205 */
[----:B------:R-:W-:Y:S01]  /*7700*/  SHF.R.U32.HI R4, RZ, UR6, R5 ;  /* 0x00000006ff047c19 */ /* 0x000fe20008011605 */
[----:B------:R-:W-:Y:S01]  /*7710*/  FMUL R6, R6, UR7 ;  /* 0x0000000706067c20 */ /* 0x000fe20008400000 */
[----:B------:R-:W-:-:S02]  /*7720*/  ULDC UR6, c[0x0][0x608] ;  /* 0x0001820000067ab9 */ /* 0x000fc40000000800 */
[--C-:B------:R-:W-:Y:S01]  /*7730*/  SHF.R.U64 R21, R19, UR6, R4.reuse ;  /* 0x0000000613157c19 */ /* 0x100fe20008001204 */
[----:B------:R0:W1:Y:S01]  /*7740*/  F2I.U32.TRUNC.NTZ R24, R6 ;  /* 0x0000000600187305 */ /* 0x000062000020f000 */
[----:B------:R-:W-:Y:S01]  /*7750*/  SHF.R.U32.HI R4, RZ, UR6, R4 ;  /* 0x00000006ff047c19 */ /* 0x000fe20008011604 */
[----:B------:R-:W-:-:S03]  /*7760*/  ULDC UR6, c[0x0][0x658] ;  /* 0x0001960000067ab9 */ /* 0x000fc60000000800 */
[--C-:B------:R-:W-:Y:S02]  /*7770*/  SHF.R.U64 R20, R21, UR6, R4.reuse ;  /* 0x0000000615147c19 */ /* 0x100fe40008001204 */
[----:B------:R-:W-:-:S03]  /*7780*/  SHF.R.U32.HI R23, RZ, UR6, R4 ;  /* 0x00000006ff177c19 */ /* 0x000fc60008011604 */
[----:B------:R-:W-:Y:S02]  /*7790*/  IMAD.MOV.U32 R4, RZ, RZ, R20 ;  /* 0x000000ffff047224 */ /* 0x000fe400078e0014 */
[----:B------:R-:W-:Y:S01]  /*77a0*/  IMAD.MOV.U32 R5, RZ, RZ, R23 ;  /* 0x000000ffff057224 */ /* 0x000fe200078e0017 */
[----:B0-----:R-:W-:Y:S06]  /*77b0*/  @!P0 BRA `(.L_x_176) ;  /* 0x0000000000288947 */ /* 0x001fec0003800000 */
        /* <DEDUP_REMOVED lines=10> */
.L_x_176:
[----:B------:R-:W-:Y:S01]  /*7860*/  ISETP.NE.AND P0, PT, R2, 0x1, PT ;  /* 0x000000010200780c */ /* 0x000fe20003f05270 */
[----:B------:R-:W-:Y:S01]  /*7870*/  ULDC UR6, c[0x0][0x648] ;  /* 0x0001920000067ab9 */ /* 0x000fe20000000800 */
[----:B------:R-:W-:Y:S01]  /*7880*/  LOP3.LUT R21, R21, UR13, RZ, 0xc0, !PT ;  /* 0x0000000d15157c12 */ /* 0x000fe2000f8ec0ff */
[----:B-1----:R-:W-:Y:S01]  /*7890*/  IMAD.MOV R24, RZ, RZ, -R24 ;  /* 0x000000ffff187224 */ /* 0x002fe200078e0a18 */
[----:B------:R-:W-:Y:S01]  /*78a0*/  SHF.R.U64 R4, R4, UR6, R5 ;  /* 0x0000000604047c19 */ /* 0x000fe20008001205 */
[----:B------:R-:W-:Y:S01]  /*78b0*/  ULDC UR6, c[0x0][0x638] ;  /* 0x00018e0000067ab9 */ /* 0x000fe20000000800 */
[----:B------:R-:W-:Y:S01]  /*78c0*/  LOP3.LUT R19, R19, UR5, RZ, 0xc0, !PT ;  /* 0x0000000513137c12 */ /* 0x000fe2000f8ec0ff */
[----:B------:R-:W-:Y:S01]  /*78d0*/  ULDC UR7, c[0x0][0x610] ;  /* 0x0001840000077ab9 */ /* 0x000fe20000000800 */
[----:B------:R-:W-:Y:S02]  /*78e0*/  IMAD.MOV.U32 R6, RZ, RZ, R14 ;  /* 0x000000ffff067224 */ /* 0x000fe400078e000e */
[----:B------:R-:W-:-:S02]  /*78f0*/  IMAD.MOV R5, RZ, RZ, -R4 ;  /* 0x000000ffff057224 */ /* 0x000fc400078e0a04 */
[----:B------:R-:W-:Y:S02]  /*7900*/  IMAD R4, R4, UR21, R21 ;  /* 0x0000001504047c24 */ /* 0x000fe4000f8e0215 */
[----:B--2---:R-:W-:Y:S02]  /*7910*/  @P0 IMAD R15, R22, R24, R13 ;  /* 0x00000018160f0224 */ /* 0x004fe400078e020d */
[----:B------:R-:W-:Y:S01]  /*7920*/  IMAD R20, R5, UR6, R20 ;  /* 0x0000000605147c24 */ /* 0x000fe2000f8e0214 */
[----:B------:R-:W-:Y:S01]  /*7930*/  ULDC UR6, c[0x0][0x600] ;  /* 0x0001800000067ab9 */ /* 0x000fe20000000800 */
[----:B------:R-:W-:Y:S02]  /*7940*/  IMAD R15, R4, UR7, R15 ;  /* 0x00000007040f7c24 */ /* 0x000fe4000f8e020f */
[----:B------:R-:W-:Y:S02]  /*7950*/  IMAD R20, R20, UR6, R19 ;  /* 0x0000000614147c24 */ /* 0x000fe4000f8e0213 */
[----:B------:R-:W-:-:S03]  /*7960*/  IMAD.MOV.U32 R4, RZ, RZ, 0x1 ;  /* 0x00000001ff047424 */ /* 0x000fc600078e00ff */
[----:B------:R-:W-:Y:S02]  /*7970*/  SEL R13, R20, R15, !P0 ;  /* 0x0000000f140d7207 */ /* 0x000fe40004000000 */
[----:B------:R-:W-:-:S07]  /*7980*/  SEL R19, R15, R20, !P0 ;  /* 0x000000140f137207 */ /* 0x000fce0004000000 */
.L_x_174:
[----:B------:R-:W-:Y:S05]  /*7990*/  BSYNC B1 ;  /* 0x0000000000017941 */ /* 0x000fea0003800000 */
.L_x_173:
[----:B------:R-:W-:-:S13]  /*79a0*/  LOP3.LUT P0, RZ, R4, 0xff, RZ, 0xc0, !PT ;  /* 0x000000ff04ff7812 */ /* 0x000fda000780c0ff */
[----:B------:R-:W-:Y:S05]  /*79b0*/  @P0 BRA `(.L_x_177) ;  /* 0xfffffff400140947 */ /* 0x000fea000383ffff */
[----:B------:R-:W-:Y:S05]  /*79c0*/  BSYNC B0 ;  /* 0x0000000000007941 */ /* 0x000fea0003800000 */
.L_x_166:
[----:B------:R-:W-:-:S03]  /*79d0*/  UMOV UR6, 0xffffffff ;  /* 0xffffffff00067882 */ /* 0x000fc60000000000 */
[----:B------:R-:W-:Y:S05]  /*79e0*/  BRA.DIV UR6, `(.L_x_178) ;  /* 0x0000000206cc7947 */ /* 0x000fea000b800000 */
[----:B------:R-:W-:-:S13]  /*79f0*/  ELECT P6, URZ, PT ;  /* 0x00000000003f782f */ /* 0x000fda00038c0000 */
.L_x_190:
[----:B------:R-:W-:Y:S04]  /*7a00*/  BSSY B0, `(.L_x_179) ;  /* 0x0000019000007945 */ /* 0x000fe80003800000 */
[----:B------:R-:W-:Y:S05]  /*7a10*/  @!P6 BRA `(.L_x_180) ;  /* 0x00000000005ce947 */ /* 0x000fea0003800000 */
[----:B------:R-:W-:-:S04]  /*7a20*/  LOP3.LUT R18, R18, 0x2, RZ, 0xfc, !PT ;  /* 0x0000000212127812 */ /* 0x000fc800078efcff */
[----:B------:R-:W-:-:S13]  /*7a30*/  ISETP.NE.AND P0, PT, R18, 0x3, PT ;  /* 0x000000031200780c */ /* 0x000fda0003f05270 */
[----:B------:R-:W-:Y:S05]  /*7a40*/  @!P0 BRA `(.L_x_181) ;  /* 0x0000000000048947 */ /* 0x000fea0003800000 */
[----:B------:R-:W-:Y:S01]  /*7a50*/  BPT.TRAP 0x1 ;  /* 0x000000040000795c */ /* 0x000fe20000300000 */
.L_x_181:
[----:B------:R-:W0:Y:S01]  /*7a60*/  S2R R3, SR_CgaCtaId ;  /* 0x0000000000037919 */ /* 0x000e220000008800 */
[----:B------:R-:W-:Y:S02]  /*7a70*/  MOV R0, 0x400 ;  /* 0x0000040000007802 */ /* 0x000fe40000000f00 */
[----:B------:R-:W-:Y:S02]  /*7a80*/  SHF.L.U32 R2, R10, 0x1f, RZ ;  /* 0x0000001f0a027819 */ /* 0x000fe400000006ff */
[----:B0-----:R-:W-:-:S05]  /*7a90*/  LEA R0, R3, R0, 0x18 ;  /* 0x0000000003007211 */ /* 0x001fca00078ec0ff */
[----:B------:R-:W-:-:S04]  /*7aa0*/  VIADD R0, R0, 0x10 ;  /* 0x0000001000007836 */ /* 0x000fc80000000000 */
[C---:B------:R-:W-:Y:S02]  /*7ab0*/  IMAD R5, R9.reuse, 0x8, R0 ;  /* 0x0000000809057824 */ /* 0x040fe400078e0200 */
[----:B------:R-:W-:Y:S02]  /*7ac0*/  VIADD R9, R9, 0x1 ;  /* 0x0000000109097836 */ /* 0x000fe40000000000 */
[----:B------:R-:W0:Y:S03]  /*7ad0*/  SYNCS.PHASECHK.TRANS64.TRYWAIT P0, [R5+URZ], R2 ;  /* 0x00000002050075a7 */ /* 0x000e26000800017f */
[----:B------:R-:W-:-:S04]  /*7ae0*/  ISETP.NE.AND P1, PT, R9, 0x2, PT ;  /* 0x000000020900780c */ /* 0x000fc80003f25270 */
[----:B------:R-:W-:Y:S02]  /*7af0*/  SEL R3, RZ, 0x1, P1 ;  /* 0x00000001ff037807 */ /* 0x000fe40000800000 */
[----:B------:R-:W-:Y:S02]  /*7b00*/  SEL R9, R9, RZ, P1 ;  /* 0x000000ff09097207 */ /* 0x000fe40000800000 */
[----:B------:R-:W-:Y:S01]  /*7b10*/  LOP3.LUT R3, R10, R3, RZ, 0x3c, !PT ;  /* 0x000000030a037212 */ /* 0x000fe200078e3cff */
[----:B0-----:R-:W-:Y:S06]  /*7b20*/  @!P0 BRA `(.L_x_182) ;  /* 0x00000000009c8947 */ /* 0x001fec0003800000 */
.L_x_191:
[----:B------:R-:W-:Y:S01]  /*7b30*/  IMAD R9, R9, 0x8, R0 ;  /* 0x0000000809097824 */ /* 0x000fe200078e0200 */
[----:B------:R-:W-:-:S07]  /*7b40*/  SHF.L.U32 R0, R3, 0x1f, RZ ;  /* 0x0000001f03007819 */ /* 0x000fce00000006ff */
.L_x_183:
[----:B-1----:R1:W2:Y:S02]  /*7b50*/  SYNCS.PHASECHK.TRANS64.TRYWAIT P0, [R9+URZ], R0 ;  /* 0x00000000090075a7 */ /* 0x0022a4000800017f */
[----:B--2---:R-:W-:Y:S05]  /*7b60*/  @!P0 NANOSLEEP.SYNCS 0x989680 ;  /* 0x009896800000895d */ /* 0x004fea0003900000 */
[----:B------:R-:W2:Y:S02]  /*7b70*/  @!P0 SYNCS.PHASECHK.TRANS64 P0, [R9+URZ], R0 ;  /* 0x00000000090085a7 */ /* 0x000ea4000800007f */
[----:B--2---:R-:W-:Y:S05]  /*7b80*/  @!P0 BRA `(.L_x_183) ;  /* 0xfffffffc00f08947 */ /* 0x004fea000383ffff */
.L_x_180:
[----:B------:R-:W-:Y:S05]  /*7b90*/  BSYNC B0 ;  /* 0x0000000000007941 */ /* 0x000fea0003800000 */
.L_x_179:
[----:B------:R-:W-:Y:S05]  /*7ba0*/  EXIT ;  /* 0x000000000000794d */ /* 0x000fea0003800000 */
.L_x_21:
[----:B-1----:R1:W2:Y:S02]  /*7bb0*/  SYNCS.PHASECHK.TRANS64.TRYWAIT P1, [R3+URZ], R0 ;  /* 0x00000000030075a7 */ /* 0x0022a4000802017f */
[----:B--2---:R-:W-:Y:S05]  /*7bc0*/  @!P1 NANOSLEEP.SYNCS 0x989680 ;  /* 0x009896800000995d */ /* 0x004fea0003900000 */
[----:B------:R-:W2:Y:S02]  /*7bd0*/  @!P1 SYNCS.PHASECHK.TRANS64 P1, [R3+URZ], R0 ;  /* 0x00000000030095a7 */ /* 0x000ea4000802007f */
[----:B--2---:R-:W-:Y:S05]  /*7be0*/  @!P1 BRA `(.L_x_21) ;  /* 0xfffffffc00f09947 */ /* 0x004fea000383ffff */
[----:B------:R-:W-:Y:S05]  /*7bf0*/  BRA `(.L_x_20) ;  /* 0xffffff9800bc7947 */ /* 0x000fea000383ffff */
.L_x_26:
[----:B-1----:R1:W2:Y:S02]  /*7c00*/  SYNCS.PHASECHK.TRANS64.TRYWAIT P1, [R5+URZ], R4 ;  /* 0x00000004050075a7 */ /* 0x0022a4000802017f */
[----:B--2---:R-:W-:Y:S05]  /*7c10*/  @!P1 NANOSLEEP.SYNCS 0x989680 ;  /* 0x009896800000995d */ /* 0x004fea0003900000 */
[----:B------:R-:W2:Y:S02]  /*7c20*/  @!P1 SYNCS.PHASECHK.TRANS64 P1, [R5+URZ], R4 ;  /* 0x00000004050095a7 */ /* 0x000ea4000802007f */
[----:B--2---:R-:W-:Y:S05]  /*7c30*/  @!P1 BRA `(.L_x_26) ;  /* 0xfffffffc00f09947 */ /* 0x004fea000383ffff */
[----:B------:R-:W-:Y:S05]  /*7c40*/  BRA `(.L_x_25) ;  /* 0xffffff9c00987947 */ /* 0x000fea000383ffff */
.L_x_167:
[----:B------:R-:W-:Y:S01]  /*7c50*/  BSSY B1, `(.L_x_184) ;  /* 0x0000006000017945 */ /* 0x000fe20003800000 */
[----:B------:R-:W-:-:S07]  /*7c60*/  IMAD.MOV.U32 R15, RZ, RZ, -0x1 ;  /* 0xffffffffff0f7424 */ /* 0x000fce00078e00ff */
[----:B------:R-:W-:Y:S05]  /*7c70*/  WARPSYNC.COLLECTIVE R15, `(.L_x_185) ;  /* 0x000000000f0c7348 */ /* 0x000fea0003c00000 */
[----:B------:R-:W-:Y:S02]  /*7c80*/  ELECT P6, UR62, PT ;  /* 0x00000000003e782f */ /* 0x000fe400038c0000 */
[----:B------:R-:W-:Y:S01]  /*7c90*/  MOV R14, UR62 ;  /* 0x0000003e000e7c02 */ /* 0x000fe20008000f00 */
[----:B------:R-:W-:Y:S10]  /*7ca0*/  ENDCOLLECTIVE ;  /* 0x000000000000791b */ /* 0x000ff40003800000 */
.L_x_185:
[----:B------:R-:W-:Y:S05]  /*7cb0*/  BSYNC B1 ;  /* 0x0000000000017941 */ /* 0x000fea0003800000 */
.L_x_184:
[----:B------:R-:W-:Y:S05]  /*7cc0*/  BRA `(.L_x_186) ;  /* 0xfffffff0005c7947 */ /* 0x000fea000383ffff */
.L_x_170:
[----:B0-----:R0:W1:Y:S02]  /*7cd0*/  SYNCS.PHASECHK.TRANS64.TRYWAIT P0, [R20+URZ+0x10], R13 ;  /* 0x0000100d140075a7 */ /* 0x001064000800017f */
[----:B-1----:R-:W-:Y:S05]  /*7ce0*/  @!P0 NANOSLEEP.SYNCS 0x989680 ;  /* 0x009896800000895d */ /* 0x002fea0003900000 */
[----:B------:R-:W1:Y:S02]  /*7cf0*/  @!P0 SYNCS.PHASECHK.TRANS64 P0, [R20+URZ+0x10], R13 ;  /* 0x0000100d140085a7 */ /* 0x000e64000800007f */
[----:B-1----:R-:W-:Y:S05]  /*7d00*/  @!P0 BRA `(.L_x_170) ;  /* 0xfffffffc00f08947 */ /* 0x002fea000383ffff */
[----:B------:R-:W-:Y:S05]  /*7d10*/  BRA `(.L_x_187) ;  /* 0xfffffff000a07947 */ /* 0x000fea000383ffff */
.L_x_178:
[----:B------:R-:W-:Y:S01]  /*7d20*/  BSSY B0, `(.L_x_188) ;  /* 0x0000006000007945 */ /* 0x000fe20003800000 */
[----:B------:R-:W-:-:S07]  /*7d30*/  IMAD.MOV.U32 R15, RZ, RZ, -0x1 ;  /* 0xffffffffff0f7424 */ /* 0x000fce00078e00ff */
[----:B------:R-:W-:Y:S05]  /*7d40*/  WARPSYNC.COLLECTIVE R15, `(.L_x_189) ;  /* 0x000000000f0c7348 */ /* 0x000fea0003c00000 */
[----:B------:R-:W-:Y:S02]  /*7d50*/  ELECT P6, UR62, PT ;  /* 0x00000000003e782f */ /* 0x000fe400038c0000 */
[----:B------:R-:W-:Y:S01]  /*7d60*/  MOV R14, UR62 ;  /* 0x0000003e000e7c02 */ /* 0x000fe20008000f00 */
[----:B------:R-:W-:Y:S10]  /*7d70*/  ENDCOLLECTIVE ;  /* 0x000000000000791b */ /* 0x000ff40003800000 */
.L_x_189:
[----:B------:R-:W-:Y:S05]  /*7d80*/  BSYNC B0 ;  /* 0x0000000000007941 */ /* 0x000fea0003800000 */
.L_x_188:
[----:B------:R-:W-:Y:S05]  /*7d90*/  BRA `(.L_x_190) ;  /* 0xfffffffc00187947 */ /* 0x000fea000383ffff */
.L_x_182:
[----:B0-----:R0:W1:Y:S02]  /*7da0*/  SYNCS.PHASECHK.TRANS64.TRYWAIT P0, [R5+URZ], R2 ;  /* 0x00000002050075a7 */ /* 0x001064000800017f */
[----:B-1----:R-:W-:Y:S05]  /*7db0*/  @!P0 NANOSLEEP.SYNCS 0x989680 ;  /* 0x009896800000895d */ /* 0x002fea0003900000 */
[----:B------:R-:W1:Y:S02]  /*7dc0*/  @!P0 SYNCS.PHASECHK.TRANS64 P0, [R5+URZ], R2 ;  /* 0x00000002050085a7 */ /* 0x000e64000800007f */
[----:B-1----:R-:W-:Y:S05]  /*7dd0*/  @!P0 BRA `(.L_x_182) ;  /* 0xfffffffc00f08947 */ /* 0x002fea000383ffff */
[----:B------:R-:W-:Y:S05]  /*7de0*/  BRA `(.L_x_191) ;  /* 0xfffffffc00507947 */ /* 0x000fea000383ffff */
.L_x_192:
[----:B------:R-:W-:-:S00]  /*7df0*/  BRA `(.L_x_192) ;  /* 0xfffffffc00fc7947 */ /* 0x000fc0000383ffff */
[----:B------:R-:W-:-:S00]  /*7e00*/  NOP ;  /* 0x0000000000007918 */ /* 0x000fc00000000000 */
[----:B------:R-:W-:-:S00]  /*7e10*/  NOP ;  /* 0x0000000000007918 */ /* 0x000fc00000000000 */
[----:B------:R-:W-:-:S00]  /*7e20*/  NOP ;  /* 0x0000000000007918 */ /* 0x000fc00000000000 */
[----:B------:R-:W-:-:S00]  /*7e30*/  NOP ;  /* 0x0000000000007918 */ /* 0x000fc00000000000 */
[----:B------:R-:W-:-:S00]  /*7e40*/  NOP ;  /* 0x0000000000007918 */ /* 0x000fc00000000000 */
[----:B------:R-:W-:-:S00]  /*7e50*/  NOP ;  /* 0x0000000000007918 */ /* 0x000fc00000000000 */
[----:B------:R-:W-:-:S00]  /*7e60*/  NOP ;  /* 0x0000000000007918 */ /* 0x000fc00000000000 */
[----:B------:R-:W-:-:S00]  /*7e70*/  NOP ;  /* 0x0000000000007918 */ /* 0x000fc00000000000 */
.L_x_193:


//--------------------- .nv.global.init           --------------------------
	.section	.nv.global.init,"aw",@progbits
.nv.global.init:
	.type		$str$22,@object
	.size		$str$22,($str$23 - $str$22)
$str$22:
        /*0000*/ 	.byte	0x6b, 0x5f, 0x74, 0x69, 0x6c, 0x65, 0x5f, 0x63, 0x6f, 0x75, 0x6e, 0x74, 0x20, 0x3e, 0x3d, 0x20
        /*0010*/ 	.byte	0x31, 0x00
	.type		$str$23,@object
	.size		$str$23,(__unnamed_1 - $str$23)
$str$23:
        /*0012*/ 	.byte	0x2f, 0x74, 0x6d, 0x70, 0x2f, 0x63, 0x75, 0x74, 0x6c, 0x61, 0x73, 0x73, 0x5f, 0x73, 0x77, 0x65
        /*0022*/ 	.byte	0x65, 0x70, 0x5f, 0x73, 0x72, 0x63, 0x2f, 0x69, 0x6e, 0x63, 0x6c, 0x75, 0x64, 0x65, 0x2f, 0x63
        /*0032*/ 	.byte	0x75, 0x74, 0x6c, 0x61, 0x73, 0x73, 0x2f, 0x67, 0x65, 0x6d, 0x6d, 0x2f, 0x63, 0x6f, 0x6c, 0x6c
        /*0042*/ 	.byte	0x65, 0x63, 0x74, 0x69, 0x76, 0x65, 0x2f, 0x73, 0x6d, 0x39, 0x30, 0x5f, 0x6d, 0x6d, 0x61, 0x5f
        /*0052*/ 	.byte	0x74, 0x6d, 0x61, 0x5f, 0x67, 0x6d, 0x6d, 0x61, 0x5f, 0x73, 0x73, 0x5f, 0x77, 0x61, 0x72, 0x70
        /*0062*/ 	.byte	0x73, 0x70, 0x65, 0x63, 0x69, 0x61, 0x6c, 0x69, 0x7a, 0x65, 0x64, 0x2e, 0x68, 0x70, 0x70, 0x00
	.type		__unnamed_1,@object
	.size		__unnamed_1,(.L_0 - __unnamed_1)
__unnamed_1:
        /*0072*/ 	.byte	0x76, 0x6f, 0x69, 0x64, 0x20, 0x63, 0x75, 0x74, 0x6c, 0x61, 0x73, 0x73, 0x3a, 0x3a, 0x67, 0x65
        /* <DEDUP_REMOVED lines=180> */
        /*0bc2*/ 	.byte	0x74, 0x69, 0x74, 0x79, 0x5d, 0x00
.L_0:


//--------------------- .nv.shared._ZN7cutlass13device_kernelINS_4gemm6kernel13GemmUniversalIN4cute5tupleIJiiiiEEENS1_10collective13CollectiveMmaINS1_34MainloopSm90TmaGmmaWarpSpecializedILi2ENS5_IJNS4_1CILi1EEENSA_ILi8EEESB_EEENS1_35KernelTmaWarpSpecializedCooperativeEEENS5_IJNSA_ILi128EEESG_NSA_ILi64EEEEEENS_6half_tENS5_IJSB_llEEESJ_NS5_IJlSB_lEEENS4_8TiledMMAINS4_8MMA_AtomIJNS4_4SM904GMMA26MMA_64x128x16_F32F16F16_SSILNSP_5MajorE1ELSR_0ELNSP_7ScaleInE1ELSS_1EEEEEENS4_6LayoutINS5_IJNSA_ILi2EEESB_SB_EEENS5_IJSB_NSA_ILi0EEESY_EEEEENS5_IJNS4_10UnderscoreES11_S11_EEEEENS4_23SM90_TMA_LOAD_MULTICASTENS4_14ComposedLayoutINS4_7SwizzleILi3ELi4ELi3EEENS4_18smem_ptr_flag_bitsILi16EEENSV_INS5_IJSH_SC_EEENS5_IJSB_SH_EEEEEEEvNS4_8identityENS4_13SM90_TMA_LOADENS15_IS17_S19_NSV_INS5_IJSC_SH_EEENS5_IJSH_SB_EEEEEEEvS1E_EENS_8epilogue10collective6detail29Sm90TmaWarpSpecializedAdapterINS1M_15DefaultEpilogueISJ_SL_SL_NS1L_6thread17LinearCombinationISJ_Li1EffLNS1Q_9ScaleType4KindE0ELNS_15FloatRoundStyleE2ESJ_EENS1_15EpilogueDefaultEEEEEvvEEEEvNT_6ParamsE --------------------------
	.section	.nv.shared._ZN7cutlass13device_kernelINS_4gemm6kernel13GemmUniversalIN4cute5tupleIJiiiiEEENS1_10collective13CollectiveMmaINS1_34MainloopSm90TmaGmmaWarpSpecializedILi2ENS5_IJNS4_1CILi1EEENSA_ILi8EEESB_EEENS1_35KernelTmaWarpSpecializedCooperativeEEENS5_IJNSA_ILi128EEESG_NSA_ILi64EEEEEENS_6half_tENS5_IJSB_llEEESJ_NS5_IJlSB_lEEENS4_8TiledMMAINS4_8MMA_AtomIJNS4_4SM904GMMA26MMA_64x128x16_F32F16F16_SSILNSP_5MajorE1ELSR_0ELNSP_7ScaleInE1ELSS_1EEEEEENS4_6LayoutINS5_IJNSA_ILi2EEESB_SB_EEENS5_IJSB_NSA_ILi0EEESY_EEEEENS5_IJNS4_10UnderscoreES11_S11_EEEEENS4_23SM90_TMA_LOAD_MULTICASTENS4_14ComposedLayoutINS4_7SwizzleILi3ELi4ELi3EEENS4_18smem_ptr_flag_bitsILi16EEENSV_INS5_IJSH_SC_EEENS5_IJSB_SH_EEEEEEEvNS4_8identityENS4_13SM90_TMA_LOADENS15_IS17_S19_NSV_INS5_IJSC_SH_EEENS5_IJSH_SB_EEEEEEEvS1E_EENS_8epilogue10collective6detail29Sm90TmaWarpSpecializedAdapterINS1M_15DefaultEpilogueISJ_SL_SL_NS1L_6thread17LinearCombinationISJ_Li1EffLNS1Q_9ScaleType4KindE0ELNS_15FloatRoundStyleE2ESJ_EENS1_15EpilogueDefaultEEEEEvvEEEEvNT_6ParamsE,"aw",@nobits
	.sectionflags	@""
	.align	16
	.zero		1024


//--------------------- .nv.shared.reserved.0     --------------------------
	.section	.nv.shared.reserved.0,"aw",@nobits
	.weak		__nv_reservedSMEM_offset_0_alias
	.size		__nv_reservedSMEM_offset_0_alias, 0, 0
	.other		__nv_reservedSMEM_offset_0_alias,@"STO_CUDA_RESERVED_SHARED STV_DEFAULT"
__nv_reservedSMEM_offset_0_alias:
	.zero		0


//--------------------- .nv.global                --------------------------
	.section	.nv.global,"aw",@nobits
.nv.global:
	.type		_ZN40_INTERNAL_a1e9665d_4_k_cu_19a42cf0_314684cute1_E,@object
	.size		_ZN40_INTERNAL_a1e9665d_4_k_cu_19a42cf0_314684cute1_E,(_ZN40_INTERNAL_a1e9665d_4_k_cu_19a42cf0_314684cuda3std3__45__cpo6cbeginE - _ZN40_INTERNAL_a1e9665d_4_k_cu_19a42cf0_314684cute1_E)
_ZN40_INTERNAL_a1e9665d_4_k_cu_19a42cf0_314684cute1_E:
	.zero		1
	.type		_ZN40_INTERNAL_a1e9665d_4_k_cu_19a42cf0_314684cuda3std3__45__cpo6cbeginE,@object
	.size		_ZN40_INTERNAL_a1e9665d_4_k_cu_19a42cf0_314684cuda3std3__45__cpo6cbeginE,(_ZN40_INTERNAL_a1e9665d_4_k_cu_19a42cf0_314684cuda3std3__48in_placeE - _ZN40_INTERNAL_a1e9665d_4_k_cu_19a42cf0_314684cuda3std3__45__cpo6cbeginE)
_ZN40_INTERNAL_a1e9665d_4_k_cu_19a42cf0_314684cuda3std3__45__cpo6cbeginE:
	.zero		1
	.type		_ZN40_INTERNAL_a1e9665d_4_k_cu_19a42cf0_314684cuda3std3__48in_placeE,@object
	.size		_ZN40_INTERNAL_a1e9665d_4_k_cu_19a42cf0_314684cuda3std3__48in_placeE,(_ZN40_INTERNAL_a1e9665d_4_k_cu_19a42cf0_314684cuda3std6ranges3__45__cpo9iter_moveE - _ZN40_INTERNAL_a1e9665d_4_k_cu_19a42cf0_314684cuda3std3__48in_placeE)
_ZN40_INTERNAL_a1e9665d_4_k_cu_19a42cf0_314684cuda3std3__48in_placeE:
	.zero		1
	.type		_ZN40_INTERNAL_a1e9665d_4_k_cu_19a42cf0_314684cuda3std6ranges3__45__cpo9iter_moveE,@object
	.size		_ZN40_INTERNAL_a1e9665d_4_k_cu_19a42cf0_314684cuda3std6ranges3__45__cpo9iter_moveE,(_ZN40_INTERNAL_a1e9665d_4_k_cu_19a42cf0_314684cuda3std3__45__cpo5beginE - _ZN40_INTERNAL_a1e9665d_4_k_cu_19a42cf0_314684cuda3std6ranges3__45__cpo9iter_moveE)
_ZN40_INTERNAL_a1e9665d_4_k_cu_19a42cf0_314684cuda3std6ranges3__45__cpo9iter_moveE:
	.zero		1
	.type		_ZN40_INTERNAL_a1e9665d_4_k_cu_19a42cf0_314684cuda3std3__45__cpo5beginE,@object
	.size		_ZN40_INTERNAL_a1e9665d_4_k_cu_19a42cf0_314684cuda3std3__45__cpo5beginE,(_ZN40_INTERNAL_a1e9665d_4_k_cu_19a42cf0_314684cuda3std3__442_GLOBAL__N__a1e9665d_4_k_cu_19a42cf0_314686ignoreE - _ZN40_INTERNAL_a1e9665d_4_k_cu_19a42cf0_314684cuda3std3__45__cpo5beginE)
_ZN40_INTERNAL_a1e9665d_4_k_cu_19a42cf0_314684cuda3std3__45__cpo5beginE:
	.zero		1
	.type		_ZN40_INTERNAL_a1e9665d_4_k_cu_19a42cf0_314684cuda3std3__442_GLOBAL__N__a1e9665d_4_k_cu_19a42cf0_314686ignoreE,@object
	.size		_ZN40_INTERNAL_a1e9665d_4_k_cu_19a42cf0_314684cuda3std3__442_GLOBAL__N__a1e9665d_4_k_cu_19a42cf0_314686ignoreE,(_ZN40_INTERNAL_a1e9665d_4_k_cu_19a42cf0_314684cute7productE - _ZN40_INTERNAL_a1e9665d_4_k_cu_19a42cf0_314684cuda3std3__442_GLOBAL__N__a1e9665d_4_k_cu_19a42cf0_314686ignoreE)
_ZN40_INTERNAL_a1e9665d_4_k_cu_19a42cf0_314684cuda3std3__442_GLOBAL__N__a1e9665d_4_k_cu_19a42cf0_314686ignoreE:
	.zero		1
	.type		_ZN40_INTERNAL_a1e9665d_4_k_cu_19a42cf0_314684cute7productE,@object
	.size		_ZN40_INTERNAL_a1e9665d_4_k_cu_19a42cf0_314684cute7productE,(_ZN40_INTERNAL_a1e9665d_4_k_cu_19a42cf0_314684cuda3std3__45__cpo3endE - _ZN40_INTERNAL_a1e9665d_4_k_cu_19a42cf0_314684cute7productE)
_ZN40_INTERNAL_a1e9665d_4_k_cu_19a42cf0_314684cute7productE:
	.zero		1
	.type		_ZN40_INTERNAL_a1e9665d_4_k_cu_19a42cf0_314684cuda3std3__45__cpo3endE,@object
	.size		_ZN40_INTERNAL_a1e9665d_4_k_cu_19a42cf0_314684cuda3std3__45__cpo3endE,(_ZN40_INTERNAL_a1e9665d_4_k_cu_19a42cf0_314684cuda3std3__419piecewise_constructE - _ZN40_INTERNAL_a1e9665d_4_k_cu_19a42cf0_314684cuda3std3__45__cpo3endE)
_ZN40_INTERNAL_a1e9665d_4_k_cu_19a42cf0_314684cuda3std3__45__cpo3endE:
	.zero		1
	.type		_ZN40_INTERNAL_a1e9665d_4_k_cu_19a42cf0_314684cuda3std3__419piecewise_constructE,@object
	.size		_ZN40_INTERNAL_a1e9665d_4_k_cu_19a42cf0_314684cuda3std3__419piecewise_constructE,(_ZN40_INTERNAL_a1e9665d_4_k_cu_19a42cf0_314684cuda3std3__45__cpo4cendE - _ZN40_INTERNAL_a1e9665d_4_k_cu_19a42cf0_314684cuda3std3__419piecewise_constructE)
_ZN40_INTERNAL_a1e9665d_4_k_cu_19a42cf0_314684cuda3std3__419piecewise_constructE:
	.zero		1
	.type		_ZN40_INTERNAL_a1e9665d_4_k_cu_19a42cf0_314684cuda3std3__45__cpo4cendE,@object
	.size		_ZN40_INTERNAL_a1e9665d_4_k_cu_19a42cf0_314684cuda3std3__45__cpo4cendE,(_ZN40_INTERNAL_a1e9665d_4_k_cu_19a42cf0_314684cuda3std6ranges3__45__cpo4swapE - _ZN40_INTERNAL_a1e9665d_4_k_cu_19a42cf0_314684cuda3std3__45__cpo4cendE)
_ZN40_INTERNAL_a1e9665d_4_k_cu_19a42cf0_314684cuda3std3__45__cpo4cendE:
	.zero		1
	.type		_ZN40_INTERNAL_a1e9665d_4_k_cu_19a42cf0_314684cuda3std6ranges3__45__cpo4swapE,@object
	.size		_ZN40_INTERNAL_a1e9665d_4_k_cu_19a42cf0_314684cuda3std6ranges3__45__cpo4swapE,(.L_8 - _ZN40_INTERNAL_a1e9665d_4_k_cu_19a42cf0_314684cuda3std6ranges3__45__cpo4swapE)
_ZN40_INTERNAL_a1e9665d_4_k_cu_19a42cf0_314684cuda3std6ranges3__45__cpo4swapE:
	.zero		1
.L_8:


//--------------------- .nv.constant0._ZN7cutlass13device_kernelINS_4gemm6kernel13GemmUniversalIN4cute5tupleIJiiiiEEENS1_10collective13CollectiveMmaINS1_34MainloopSm90TmaGmmaWarpSpecializedILi2ENS5_IJNS4_1CILi1EEENSA_ILi8EEESB_EEENS1_35KernelTmaWarpSpecializedCooperativeEEENS5_IJNSA_ILi128EEESG_NSA_ILi64EEEEEENS_6half_tENS5_IJSB_llEEESJ_NS5_IJlSB_lEEENS4_8TiledMMAINS4_8MMA_AtomIJNS4_4SM904GMMA26MMA_64x128x16_F32F16F16_SSILNSP_5MajorE1ELSR_0ELNSP_7ScaleInE1ELSS_1EEEEEENS4_6LayoutINS5_IJNSA_ILi2EEESB_SB_EEENS5_IJSB_NSA_ILi0EEESY_EEEEENS5_IJNS4_10UnderscoreES11_S11_EEEEENS4_23SM90_TMA_LOAD_MULTICASTENS4_14ComposedLayoutINS4_7SwizzleILi3ELi4ELi3EEENS4_18smem_ptr_flag_bitsILi16EEENSV_INS5_IJSH_SC_EEENS5_IJSB_SH_EEEEEEEvNS4_8identityENS4_13SM90_TMA_LOADENS15_IS17_S19_NSV_INS5_IJSC_SH_EEENS5_IJSH_SB_EEEEEEEvS1E_EENS_8epilogue10collective6detail29Sm90TmaWarpSpecializedAdapterINS1M_15DefaultEpilogueISJ_SL_SL_NS1L_6thread17LinearCombinationISJ_Li1EffLNS1Q_9ScaleType4KindE0ELNS_15FloatRoundStyleE2ESJ_EENS1_15EpilogueDefaultEEEEEvvEEEEvNT_6ParamsE --------------------------
	.section	.nv.constant0._ZN7cutlass13device_kernelINS_4gemm6kernel13GemmUniversalIN4cute5tupleIJiiiiEEENS1_10collective13CollectiveMmaINS1_34MainloopSm90TmaGmmaWarpSpecializedILi2ENS5_IJNS4_1CILi1EEENSA_ILi8EEESB_EEENS1_35KernelTmaWarpSpecializedCooperativeEEENS5_IJNSA_ILi128EEESG_NSA_ILi64EEEEEENS_6half_tENS5_IJSB_llEEESJ_NS5_IJlSB_lEEENS4_8TiledMMAINS4_8MMA_AtomIJNS4_4SM904GMMA26MMA_64x128x16_F32F16F16_SSILNSP_5MajorE1ELSR_0ELNSP_7ScaleInE1ELSS_1EEEEEENS4_6LayoutINS5_IJNSA_ILi2EEESB_SB_EEENS5_IJSB_NSA_ILi0EEESY_EEEEENS5_IJNS4_10UnderscoreES11_S11_EEEEENS4_23SM90_TMA_LOAD_MULTICASTENS4_14ComposedLayoutINS4_7SwizzleILi3ELi4ELi3EEENS4_18smem_ptr_flag_bitsILi16EEENSV_INS5_IJSH_SC_EEENS5_IJSB_SH_EEEEEEEvNS4_8identityENS4_13SM90_TMA_LOADENS15_IS17_S19_NSV_INS5_IJSC_SH_EEENS5_IJSH_SB_EEEEEEEvS1E_EENS_8epilogue10collective6detail29Sm90TmaWarpSpecializedAdapterINS1M_15DefaultEpilogueISJ_SL_SL_NS1L_6thread17LinearCombinationISJ_Li1EffLNS1Q_9ScaleType4KindE0ELNS_15FloatRoundStyleE2ESJ_EENS1_15EpilogueDefaultEEEEEvvEEEEvNT_6ParamsE,"a",@progbits
	.sectionflags	@""
	.align	4
.nv.constant0._ZN7cutlass13device_kernelINS_4gemm6kernel13GemmUniversalIN4cute5tupleIJiiiiEEENS1_10collective13CollectiveMmaINS1_34MainloopSm90TmaGmmaWarpSpecializedILi2ENS5_IJNS4_1CILi1EEENSA_ILi8EEESB_EEENS1_35KernelTmaWarpSpecializedCooperativeEEENS5_IJNSA_ILi128EEESG_NSA_ILi64EEEEEENS_6half_tENS5_IJSB_llEEESJ_NS5_IJlSB_lEEENS4_8TiledMMAINS4_8MMA_AtomIJNS4_4SM904GMMA26MMA_64x128x16_F32F16F16_SSILNSP_5MajorE1ELSR_0ELNSP_7ScaleInE1ELSS_1EEEEEENS4_6LayoutINS5_IJNSA_ILi2EEESB_SB_EEENS5_IJSB_NSA_ILi0EEESY_EEEEENS5_IJNS4_10UnderscoreES11_S11_EEEEENS4_23SM90_TMA_LOAD_MULTICASTENS4_14ComposedLayoutINS4_7SwizzleILi3ELi4ELi3EEENS4_18smem_ptr_flag_bitsILi16EEENSV_INS5_IJSH_SC_EEENS5_IJSB_SH_EEEEEEEvNS4_8identityENS4_13SM90_TMA_LOADENS15_IS17_S19_NSV_INS5_IJSC_SH_EEENS5_IJSH_SB_EEEEEEEvS1E_EENS_8epilogue10collective6detail29Sm90TmaWarpSpecializedAdapterINS1M_15DefaultEpilogueISJ_SL_SL_NS1L_6thread17LinearCombinationISJ_Li1EffLNS1Q_9ScaleType4KindE0ELNS_15FloatRoundStyleE2ESJ_EENS1_15EpilogueDefaultEEEEEvvEEEEvNT_6ParamsE:
	.zero		1664


//--------------------- SYMBOLS --------------------------

	.type		.nv.reservedSmem.offset0,@object
	.size		.nv.reservedSmem.offset0,0x4
	.type		__assertfail,@function
